// auto-generated by cutlass_sweep.gemm — config: {"arch": "sm_90", "cluster_m": 2, "cluster_n": 1, "dtype": "int8", "dtype_b": "int8", "layout": "nt", "stages": 0, "tile_k": 256, "tile_m": 192, "tile_n": 32}
#include "cutlass/cutlass.h"
#include "cutlass/gemm/collective/collective_builder.hpp"
#include "cutlass/gemm/device/gemm_universal_adapter.h"
#include "cutlass/gemm/kernel/gemm_universal.hpp"
#include "cutlass/epilogue/collective/collective_builder.hpp"

using ElemA = int8_t;
using ElemB = int8_t;
using ElemCD = int8_t;
using Acc  = int32_t;
using TileShape    = cute::Shape<cute::_192, cute::_32, cute::_256>;
using ClusterShape = cute::Shape<cute::_2, cute::_1, cute::_1>;

using CollectiveEpilogue = typename cutlass::epilogue::collective::CollectiveBuilder<
    cutlass::arch::Sm90, cutlass::arch::OpClassTensorOp,
    TileShape, ClusterShape,
    cutlass::epilogue::collective::EpilogueTileAuto,
    Acc, Acc,
    ElemCD, cutlass::layout::RowMajor, 128 / cutlass::sizeof_bits<ElemCD>::value,
    ElemCD, cutlass::layout::RowMajor, 128 / cutlass::sizeof_bits<ElemCD>::value,
    cutlass::epilogue::collective::EpilogueScheduleAuto
  >::CollectiveOp;

using CollectiveMainloop = typename cutlass::gemm::collective::CollectiveBuilder<
    cutlass::arch::Sm90, cutlass::arch::OpClassTensorOp,
    ElemA, cutlass::layout::RowMajor, 128 / cutlass::sizeof_bits<ElemA>::value,
    ElemB, cutlass::layout::ColumnMajor, 128 / cutlass::sizeof_bits<ElemB>::value,
    Acc,
    TileShape, ClusterShape,
    cutlass::gemm::collective::StageCountAutoCarveout<static_cast<int>(sizeof(typename CollectiveEpilogue::SharedStorage))>,
    cutlass::gemm::collective::KernelScheduleAuto
  >::CollectiveOp;

using GemmKernel = cutlass::gemm::kernel::GemmUniversal<
    cute::Shape<int,int,int,int>,
    CollectiveMainloop,
    CollectiveEpilogue
>;
using Gemm = cutlass::gemm::device::GemmUniversalAdapter<GemmKernel>;

// Force the device kernel symbol into the cubin without needing a host main.
auto* _anchor = &cutlass::device_kernel<GemmKernel>;


// ===== COMPILED SASS (sm_90a) =====

	.target	sm_90a

	.elftype	@"ET_EXEC"


//--------------------- .note.nv.tkinfo           --------------------------
	.section	.note.nv.tkinfo,"",@"SHT_NOTE"
	.sectionflags	@"SHF_NOTE_NV_TKINFO"
	.tkinfo
        /*0018*/ 	.word	0x00000002
        /*0030*/ 	.string	""
        /*0030*/ 	.string	"ptxas"
        /*0030*/ 	.string	"Cuda compilation tools, release 13.0, V13.0.88"
        /*0030*/ 	.string	"Build cuda_13.0.r13.0/compiler.36424714_0"
        /*0030*/ 	.string	"-arch sm_90a -m 64 "



//--------------------- .note.nv.cuinfo           --------------------------
	.section	.note.nv.cuinfo,"",@"SHT_NOTE"
	.sectionflags	@"SHF_NOTE_NV_CUINFO"
        /*0018*/ 	.short	0x0002
        /*001a*/ 	.short	0x005a
        /*001c*/ 	.short	0x0082
	.zero		2


//--------------------- .nv.info                  --------------------------
	.section	.nv.info,"",@"SHT_CUDA_INFO"
	.align	4


	//----- nvinfo : EIATTR_REGCOUNT
	.align		4
        /*0000*/ 	.byte	0x04, 0x2f
        /*0002*/ 	.short	(.L_15 - .L_14)
	.align		4
.L_14:
        /*0004*/ 	.word	index@(_ZN7cutlass13device_kernelINS_4gemm6kernel13GemmUniversalIN4cute5tupleIJiiiiEEENS1_10collective13CollectiveMmaINS1_34MainloopSm90TmaGmmaWarpSpecializedILi4ENS5_IJNS4_1CILi2EEENSA_ILi1EEESC_EEENS1_35KernelTmaWarpSpecializedCooperativeEEENS5_IJNSA_ILi192EEENSA_ILi32EEENSA_ILi256EEEEEEaNS5_IJlSC_lEEEaSK_NS4_8TiledMMAINS4_8MMA_AtomIJNS4_4SM904GMMA26MMA_64x32x32_S32S8S8_SS_TNEEEENS4_6LayoutISD_NS5_IJSC_NSA_ILi0EEESS_EEEEENS5_IJNS4_10UnderscoreESV_SV_EEEEENS4_13SM90_TMA_LOADENS4_14ComposedLayoutINS4_7SwizzleILi3ELi4ELi3EEENS4_18smem_ptr_flag_bitsILi8EEENSR_INS5_IJNSA_ILi8EEENSA_ILi128EEEEEENS5_IJS15_SC_EEEEEEEvNS4_8identityENS4_23SM90_TMA_LOAD_MULTICASTES19_vS1A_EENS_8epilogue10collective6detail29Sm90TmaWarpSpecializedAdapterINS1E_15DefaultEpilogueIaSK_SK_NS1D_6thread17LinearCombinationIaLi1EiiLNS1I_9ScaleType4KindE0ELNS_15FloatRoundStyleE2EaEENS1_15EpilogueDefaultEEEEEvvEEEEvNT_6ParamsE)
        /*0008*/ 	.word	0x000000a8


	//----- nvinfo : EIATTR_FRAME_SIZE
	.align		4
.L_15:
        /*000c*/ 	.byte	0x04, 0x11
        /*000e*/ 	.short	(.L_17 - .L_16)
	.align		4
.L_16:
        /*0010*/ 	.word	index@(_ZN7cutlass13device_kernelINS_4gemm6kernel13GemmUniversalIN4cute5tupleIJiiiiEEENS1_10collective13CollectiveMmaINS1_34MainloopSm90TmaGmmaWarpSpecializedILi4ENS5_IJNS4_1CILi2EEENSA_ILi1EEESC_EEENS1_35KernelTmaWarpSpecializedCooperativeEEENS5_IJNSA_ILi192EEENSA_ILi32EEENSA_ILi256EEEEEEaNS5_IJlSC_lEEEaSK_NS4_8TiledMMAINS4_8MMA_AtomIJNS4_4SM904GMMA26MMA_64x32x32_S32S8S8_SS_TNEEEENS4_6LayoutISD_NS5_IJSC_NSA_ILi0EEESS_EEEEENS5_IJNS4_10UnderscoreESV_SV_EEEEENS4_13SM90_TMA_LOADENS4_14ComposedLayoutINS4_7SwizzleILi3ELi4ELi3EEENS4_18smem_ptr_flag_bitsILi8EEENSR_INS5_IJNSA_ILi8EEENSA_ILi128EEEEEENS5_IJS15_SC_EEEEEEEvNS4_8identityENS4_23SM90_TMA_LOAD_MULTICASTES19_vS1A_EENS_8epilogue10collective6detail29Sm90TmaWarpSpecializedAdapterINS1E_15DefaultEpilogueIaSK_SK_NS1D_6thread17LinearCombinationIaLi1EiiLNS1I_9ScaleType4KindE0ELNS_15FloatRoundStyleE2EaEENS1_15EpilogueDefaultEEEEEvvEEEEvNT_6ParamsE)
        /*0014*/ 	.word	0x00000000


	//----- nvinfo : EIATTR_MIN_STACK_SIZE
	.align		4
.L_17:
        /*0018*/ 	.byte	0x04, 0x12
        /*001a*/ 	.short	(.L_19 - .L_18)
	.align		4
.L_18:
        /*001c*/ 	.word	index@(_ZN7cutlass13device_kernelINS_4gemm6kernel13GemmUniversalIN4cute5tupleIJiiiiEEENS1_10collective13CollectiveMmaINS1_34MainloopSm90TmaGmmaWarpSpecializedILi4ENS5_IJNS4_1CILi2EEENSA_ILi1EEESC_EEENS1_35KernelTmaWarpSpecializedCooperativeEEENS5_IJNSA_ILi192EEENSA_ILi32EEENSA_ILi256EEEEEEaNS5_IJlSC_lEEEaSK_NS4_8TiledMMAINS4_8MMA_AtomIJNS4_4SM904GMMA26MMA_64x32x32_S32S8S8_SS_TNEEEENS4_6LayoutISD_NS5_IJSC_NSA_ILi0EEESS_EEEEENS5_IJNS4_10UnderscoreESV_SV_EEEEENS4_13SM90_TMA_LOADENS4_14ComposedLayoutINS4_7SwizzleILi3ELi4ELi3EEENS4_18smem_ptr_flag_bitsILi8EEENSR_INS5_IJNSA_ILi8EEENSA_ILi128EEEEEENS5_IJS15_SC_EEEEEEEvNS4_8identityENS4_23SM90_TMA_LOAD_MULTICASTES19_vS1A_EENS_8epilogue10collective6detail29Sm90TmaWarpSpecializedAdapterINS1E_15DefaultEpilogueIaSK_SK_NS1D_6thread17LinearCombinationIaLi1EiiLNS1I_9ScaleType4KindE0ELNS_15FloatRoundStyleE2EaEENS1_15EpilogueDefaultEEEEEvvEEEEvNT_6ParamsE)
        /*0020*/ 	.word	0x00000000
.L_19:


//--------------------- .nv.compat                --------------------------
	.section	.nv.compat,"",@"SHT_CUDA_COMPAT_INFO"
	.align	4
        /*0000*/ 	.byte	0x02, 0x09, 0x01, 0x00, 0x02, 0x02, 0x04, 0x00, 0x02, 0x05, 0x05, 0x00, 0x03, 0x07, 0x01, 0x01
        /*0010*/ 	.byte	0x02, 0x03, 0x01, 0x00, 0x02, 0x06, 0x01, 0x00, 0x04, 0x0b, 0x08, 0x00, 0x00, 0x00, 0x00, 0x00
        /*0020*/ 	.byte	0x00, 0x00, 0x00, 0x00


//--------------------- .nv.info._ZN7cutlass13device_kernelINS_4gemm6kernel13GemmUniversalIN4cute5tupleIJiiiiEEENS1_10collective13CollectiveMmaINS1_34MainloopSm90TmaGmmaWarpSpecializedILi4ENS5_IJNS4_1CILi2EEENSA_ILi1EEESC_EEENS1_35KernelTmaWarpSpecializedCooperativeEEENS5_IJNSA_ILi192EEENSA_ILi32EEENSA_ILi256EEEEEEaNS5_IJlSC_lEEEaSK_NS4_8TiledMMAINS4_8MMA_AtomIJNS4_4SM904GMMA26MMA_64x32x32_S32S8S8_SS_TNEEEENS4_6LayoutISD_NS5_IJSC_NSA_ILi0EEESS_EEEEENS5_IJNS4_10UnderscoreESV_SV_EEEEENS4_13SM90_TMA_LOADENS4_14ComposedLayoutINS4_7SwizzleILi3ELi4ELi3EEENS4_18smem_ptr_flag_bitsILi8EEENSR_INS5_IJNSA_ILi8EEENSA_ILi128EEEEEENS5_IJS15_SC_EEEEEEEvNS4_8identityENS4_23SM90_TMA_LOAD_MULTICASTES19_vS1A_EENS_8epilogue10collective6detail29Sm90TmaWarpSpecializedAdapterINS1E_15DefaultEpilogueIaSK_SK_NS1D_6thread17LinearCombinationIaLi1EiiLNS1I_9ScaleType4KindE0ELNS_15FloatRoundStyleE2EaEENS1_15EpilogueDefaultEEEEEvvEEEEvNT_6ParamsE --------------------------
	.section	.nv.info._ZN7cutlass13device_kernelINS_4gemm6kernel13GemmUniversalIN4cute5tupleIJiiiiEEENS1_10collective13CollectiveMmaINS1_34MainloopSm90TmaGmmaWarpSpecializedILi4ENS5_IJNS4_1CILi2EEENSA_ILi1EEESC_EEENS1_35KernelTmaWarpSpecializedCooperativeEEENS5_IJNSA_ILi192EEENSA_ILi32EEENSA_ILi256EEEEEEaNS5_IJlSC_lEEEaSK_NS4_8TiledMMAINS4_8MMA_AtomIJNS4_4SM904GMMA26MMA_64x32x32_S32S8S8_SS_TNEEEENS4_6LayoutISD_NS5_IJSC_NSA_ILi0EEESS_EEEEENS5_IJNS4_10UnderscoreESV_SV_EEEEENS4_13SM90_TMA_LOADENS4_14ComposedLayoutINS4_7SwizzleILi3ELi4ELi3EEENS4_18smem_ptr_flag_bitsILi8EEENSR_INS5_IJNSA_ILi8EEENSA_ILi128EEEEEENS5_IJS15_SC_EEEEEEEvNS4_8identityENS4_23SM90_TMA_LOAD_MULTICASTES19_vS1A_EENS_8epilogue10collective6detail29Sm90TmaWarpSpecializedAdapterINS1E_15DefaultEpilogueIaSK_SK_NS1D_6thread17LinearCombinationIaLi1EiiLNS1I_9ScaleType4KindE0ELNS_15FloatRoundStyleE2EaEENS1_15EpilogueDefaultEEEEEvvEEEEvNT_6ParamsE,"",@"SHT_CUDA_INFO"
	.sectionflags	@""
	.align	4


	//----- nvinfo : EIATTR_CUDA_API_VERSION
	.align		4
        /*0000*/ 	.byte	0x04, 0x37
        /*0002*/ 	.short	(.L_21 - .L_20)
.L_20:
        /*0004*/ 	.word	0x00000082


	//----- nvinfo : EIATTR_KPARAM_INFO
	.align		4
.L_21:
        /*0008*/ 	.byte	0x04, 0x17
        /*000a*/ 	.short	(.L_23 - .L_22)
.L_22:
        /*000c*/ 	.word	0x00000000
        /*0010*/ 	.short	0x0000
        /*0012*/ 	.short	0x0070
        /*0014*/ 	.byte	0x00, 0xf0, 0x01, 0x10


	//----- nvinfo : EIATTR_SPARSE_MMA_MASK
	.align		4
.L_23:
        /*0018*/ 	.byte	0x03, 0x50
        /*001a*/ 	.short	0x0000


	//----- nvinfo : EIATTR_MAXREG_COUNT
	.align		4
        /*001c*/ 	.byte	0x03, 0x1b
        /*001e*/ 	.short	0x00a8


	//----- nvinfo : EIATTR_NUM_BARRIERS
	.align		4
        /*0020*/ 	.byte	0x02, 0x4c
        /*0022*/ 	.byte	0x01
	.zero		1


	//----- nvinfo : EIATTR_EXTERNS
	.align		4
        /*0024*/ 	.byte	0x04, 0x0f
        /*0026*/ 	.short	(.L_25 - .L_24)


	//   ....[0]....
	.align		4
.L_24:
        /*0028*/ 	.word	index@(__assertfail)


	//----- nvinfo : EIATTR_MERCURY_ISA_VERSION
	.align		4
.L_25:
        /*002c*/ 	.byte	0x03, 0x5f
        /*002e*/ 	.short	0x0101


	//----- nvinfo : EIATTR_INT_WARP_WIDE_INSTR_OFFSETS
	.align		4
        /*0030*/ 	.byte	0x04, 0x31
        /*0032*/ 	.short	(.L_27 - .L_26)


	//   ....[0]....
.L_26:
        /*0034*/ 	.word	0x00000480


	//   ....[1]....
        /*0038*/ 	.word	0x000004b0


	//   ....[2]....
        /*003c*/ 	.word	0x00000670


	//   ....[3]....
        /*0040*/ 	.word	0x00002650


	//----- nvinfo : EIATTR_COOP_GROUP_MASK_REGIDS
	.align		4
.L_27:
        /*0044*/ 	.byte	0x04, 0x29
        /*0046*/ 	.short	(.L_29 - .L_28)


	//   ....[0]....
.L_28:
        /*0048*/ 	.word	0xffffffff


	//   ....[1]....
        /*004c*/ 	.word	0xffffffff


	//   ....[2]....
        /*0050*/ 	.word	0xffffffff


	//   ....[3]....
        /*0054*/ 	.word	0xffffffff


	//   ....[4]....
        /*0058*/ 	.word	0xffffffff


	//   ....[5]....
        /*005c*/ 	.word	0xffffffff


	//----- nvinfo : EIATTR_COOP_GROUP_INSTR_OFFSETS
	.align		4
.L_29:
        /*0060*/ 	.byte	0x04, 0x28
        /*0062*/ 	.short	(.L_31 - .L_30)


	//   ....[0]....
.L_30:
        /*0064*/ 	.word	0x00000060


	//   ....[1]....
        /*0068*/ 	.word	0x00000070


	//   ....[2]....
        /*006c*/ 	.word	0x00000130


	//   ....[3]....
        /*0070*/ 	.word	0x000002d0


	//   ....[4]....
        /*0074*/ 	.word	0x000007f0


	//   ....[5]....
        /*0078*/ 	.word	0x00001220


	//----- nvinfo : EIATTR_REG_RECONFIG
	.align		4
.L_31:
        /*007c*/ 	.byte	0x01, 0x54
	.zero		2


	//----- nvinfo : EIATTR_SYSCALL_OFFSETS
	.align		4
        /*0080*/ 	.byte	0x04, 0x46
        /*0082*/ 	.short	(.L_33 - .L_32)


	//   ....[0]....
.L_32:
        /*0084*/ 	.word	0x000013f0


	//----- nvinfo : EIATTR_MBARRIER_INSTR_OFFSETS
	.align		4
.L_33:
        /*0088*/ 	.byte	0x04, 0x39
        /*008a*/ 	.short	(.L_35 - .L_34)


	//   ....[0]....
.L_34:
        /*008c*/ 	.word	0x00000230
        /*0090*/ 	.word	0x000000ff
        /*0094*/ 	.word	0x00000000
        /*0098*/ 	.short	0x0100
        /*009a*/ 	.byte	0x08
	.zero		1


	//   ....[1]....
        /*009c*/ 	.word	0x00000240
        /*00a0*/ 	.word	0x000000ff
        /*00a4*/ 	.word	0x00000020
        /*00a8*/ 	.short	0x0100
        /*00aa*/ 	.byte	0x08
	.zero		1


	//   ....[2]....
        /*00ac*/ 	.word	0x00000250
        /*00b0*/ 	.word	0x000000ff
        /*00b4*/ 	.word	0x00000008
        /*00b8*/ 	.short	0x0100
        /*00ba*/ 	.byte	0x08
	.zero		1


	//   ....[3]....
        /*00bc*/ 	.word	0x00000260
        /*00c0*/ 	.word	0x000000ff
        /*00c4*/ 	.word	0x00000028
        /*00c8*/ 	.short	0x0100
        /*00ca*/ 	.byte	0x08
	.zero		1


	//   ....[4]....
        /*00cc*/ 	.word	0x00000270
        /*00d0*/ 	.word	0x000000ff
        /*00d4*/ 	.word	0x00000010
        /*00d8*/ 	.short	0x0100
        /*00da*/ 	.byte	0x08
	.zero		1


	//   ....[5]....
        /*00dc*/ 	.word	0x00000280
        /*00e0*/ 	.word	0x000000ff
        /*00e4*/ 	.word	0x00000030
        /*00e8*/ 	.short	0x0100
        /*00ea*/ 	.byte	0x08
	.zero		1


	//   ....[6]....
        /*00ec*/ 	.word	0x00000290
        /*00f0*/ 	.word	0x000000ff
        /*00f4*/ 	.word	0x00000018
        /*00f8*/ 	.short	0x0100
        /*00fa*/ 	.byte	0x08
	.zero		1


	//   ....[7]....
        /*00fc*/ 	.word	0x000002a0
        /*0100*/ 	.word	0x000000ff
        /*0104*/ 	.word	0x00000038
        /*0108*/ 	.short	0x0100
        /*010a*/ 	.byte	0x08
	.zero		1


	//   ....[8]....
        /*010c*/ 	.word	0x000006f0
        /*0110*/ 	.word	0x000000ff
        /*0114*/ 	.word	0x00000050
        /*0118*/ 	.short	0x0100
        /*011a*/ 	.byte	0x06
	.zero		1


	//   ....[9]....
        /*011c*/ 	.word	0x00000780
        /*0120*/ 	.word	0x000000ff
        /*0124*/ 	.word	0x00000058
        /*0128*/ 	.short	0x0100
        /*012a*/ 	.byte	0x06
	.zero		1


	//   ....[10]....
        /*012c*/ 	.word	0x000014c0
        /*0130*/ 	.word	0x00000003
        /*0134*/ 	.word	0x00000000
        /*0138*/ 	.short	0x010a
        /*013a*/ 	.byte	0x3f
	.zero		1


	//   ....[11]....
        /*013c*/ 	.word	0x00001500
        /*0140*/ 	.word	0x00000003
        /*0144*/ 	.word	0x00000000
        /*0148*/ 	.short	0x010a
        /*014a*/ 	.byte	0x3f
	.zero		1


	//   ....[12]....
        /*014c*/ 	.word	0x00001d90
        /*0150*/ 	.word	0x00000005
        /*0154*/ 	.word	0x00000000
        /*0158*/ 	.short	0x010a
        /*015a*/ 	.byte	0x3f
	.zero		1


	//   ....[13]....
        /*015c*/ 	.word	0x00001dd0
        /*0160*/ 	.word	0x00000005
        /*0164*/ 	.word	0x00000000
        /*0168*/ 	.short	0x010a
        /*016a*/ 	.byte	0x3f
	.zero		1


	//   ....[14]....
        /*016c*/ 	.word	0x000024f0
        /*0170*/ 	.word	0x00000004
        /*0174*/ 	.word	0x00000000
        /*0178*/ 	.short	0x0101
        /*017a*/ 	.byte	0x3f
	.zero		1


	//   ....[15]....
        /*017c*/ 	.word	0x000026d0
        /*0180*/ 	.word	0x00000000
        /*0184*/ 	.word	0x00000000
        /*0188*/ 	.short	0x0101
        /*018a*/ 	.byte	0x3f
	.zero		1


	//   ....[16]....
        /*018c*/ 	.word	0x00005550
        /*0190*/ 	.word	0x00000014
        /*0194*/ 	.word	0x00000020
        /*0198*/ 	.short	0x010a
        /*019a*/ 	.byte	0x3f
	.zero		1


	//   ....[17]....
        /*019c*/ 	.word	0x000059d0
        /*01a0*/ 	.word	0x00000005
        /*01a4*/ 	.word	0x00000058
        /*01a8*/ 	.short	0x0101
        /*01aa*/ 	.byte	0x3f
	.zero		1


	//   ....[18]....
        /*01ac*/ 	.word	0x000060f0
        /*01b0*/ 	.word	0x00000007
        /*01b4*/ 	.word	0x00000000
        /*01b8*/ 	.short	0x010a
        /*01ba*/ 	.byte	0x3f
	.zero		1


	//   ....[19]....
        /*01bc*/ 	.word	0x00006170
        /*01c0*/ 	.word	0x00000008
        /*01c4*/ 	.word	0x00000000
        /*01c8*/ 	.short	0x010a
        /*01ca*/ 	.byte	0x3f
	.zero		1


	//   ....[20]....
        /*01cc*/ 	.word	0x00006200
        /*01d0*/ 	.word	0x0000000b
        /*01d4*/ 	.word	0x00000000
        /*01d8*/ 	.short	0x010a
        /*01da*/ 	.byte	0x3f
	.zero		1


	//   ....[21]....
        /*01dc*/ 	.word	0x00006290
        /*01e0*/ 	.word	0x00000003
        /*01e4*/ 	.word	0x00000000
        /*01e8*/ 	.short	0x010a
        /*01ea*/ 	.byte	0x3f
	.zero		1


	//   ....[22]....
        /*01ec*/ 	.word	0x000062f0
        /*01f0*/ 	.word	0x00000003
        /*01f4*/ 	.word	0x00000000
        /*01f8*/ 	.short	0x010a
        /*01fa*/ 	.byte	0x3f
	.zero		1


	//   ....[23]....
        /*01fc*/ 	.word	0x00006340
        /*0200*/ 	.word	0x00000005
        /*0204*/ 	.word	0x00000000
        /*0208*/ 	.short	0x010a
        /*020a*/ 	.byte	0x3f
	.zero		1


	//   ....[24]....
        /*020c*/ 	.word	0x00006410
        /*0210*/ 	.word	0x00000014
        /*0214*/ 	.word	0x00000020
        /*0218*/ 	.short	0x010a
        /*021a*/ 	.byte	0x3f
	.zero		1


	//   ....[25]....
        /*021c*/ 	.word	0x000064e0
        /*0220*/ 	.word	0x00000007
        /*0224*/ 	.word	0x00000000
        /*0228*/ 	.short	0x010a
        /*022a*/ 	.byte	0x3f
	.zero		1


	//   ....[26]....
        /*022c*/ 	.word	0x00006530
        /*0230*/ 	.word	0x00000008
        /*0234*/ 	.word	0x00000000
        /*0238*/ 	.short	0x010a
        /*023a*/ 	.byte	0x3f
	.zero		1


	//   ....[27]....
        /*023c*/ 	.word	0x00006580
        /*0240*/ 	.word	0x0000000b
        /*0244*/ 	.word	0x00000000
        /*0248*/ 	.short	0x010a
        /*024a*/ 	.byte	0x3f
	.zero		1


	//----- nvinfo : EIATTR_NUM_MBARRIERS
	.align		4
.L_35:
        /*024c*/ 	.byte	0x03, 0x38
        /*024e*/ 	.short	0x000a


	//----- nvinfo : EIATTR_EXIT_INSTR_OFFSETS
	.align		4
        /*0250*/ 	.byte	0x04, 0x1c
        /*0252*/ 	.short	(.L_37 - .L_36)


	//   ....[0]....
.L_36:
        /*0254*/ 	.word	0x00000950


	//   ....[1]....
        /*0258*/ 	.word	0x00001160


	//   ....[2]....
        /*025c*/ 	.word	0x00004c50


	//   ....[3]....
        /*0260*/ 	.word	0x000051b0


	//   ....[4]....
        /*0264*/ 	.word	0x000062e0


	//----- nvinfo : EIATTR_MAX_THREADS
	.align		4
.L_37:
        /*0268*/ 	.byte	0x04, 0x05
        /*026a*/ 	.short	(.L_39 - .L_38)
.L_38:
        /*026c*/ 	.word	0x00000180
        /*0270*/ 	.word	0x00000001
        /*0274*/ 	.word	0x00000001


	//----- nvinfo : EIATTR_CRS_STACK_SIZE
	.align		4
.L_39:
        /*0278*/ 	.byte	0x04, 0x1e
        /*027a*/ 	.short	(.L_41 - .L_40)
.L_40:
        /*027c*/ 	.word	0x00000000


	//----- nvinfo : EIATTR_CBANK_PARAM_SIZE
	.align		4
.L_41:
        /*0280*/ 	.byte	0x03, 0x19
        /*0282*/ 	.short	0x0470


	//----- nvinfo : EIATTR_PARAM_CBANK
	.align		4
        /*0284*/ 	.byte	0x04, 0x0a
        /*0286*/ 	.short	(.L_43 - .L_42)
	.align		4
.L_42:
        /*0288*/ 	.word	index@(.nv.constant0._ZN7cutlass13device_kernelINS_4gemm6kernel13GemmUniversalIN4cute5tupleIJiiiiEEENS1_10collective13CollectiveMmaINS1_34MainloopSm90TmaGmmaWarpSpecializedILi4ENS5_IJNS4_1CILi2EEENSA_ILi1EEESC_EEENS1_35KernelTmaWarpSpecializedCooperativeEEENS5_IJNSA_ILi192EEENSA_ILi32EEENSA_ILi256EEEEEEaNS5_IJlSC_lEEEaSK_NS4_8TiledMMAINS4_8MMA_AtomIJNS4_4SM904GMMA26MMA_64x32x32_S32S8S8_SS_TNEEEENS4_6LayoutISD_NS5_IJSC_NSA_ILi0EEESS_EEEEENS5_IJNS4_10UnderscoreESV_SV_EEEEENS4_13SM90_TMA_LOADENS4_14ComposedLayoutINS4_7SwizzleILi3ELi4ELi3EEENS4_18smem_ptr_flag_bitsILi8EEENSR_INS5_IJNSA_ILi8EEENSA_ILi128EEEEEENS5_IJS15_SC_EEEEEEEvNS4_8identityENS4_23SM90_TMA_LOAD_MULTICASTES19_vS1A_EENS_8epilogue10collective6detail29Sm90TmaWarpSpecializedAdapterINS1E_15DefaultEpilogueIaSK_SK_NS1D_6thread17LinearCombinationIaLi1EiiLNS1I_9ScaleType4KindE0ELNS_15FloatRoundStyleE2EaEENS1_15EpilogueDefaultEEEEEvvEEEEvNT_6ParamsE)
        /*028c*/ 	.short	0x0210
        /*028e*/ 	.short	0x0470


	//----- nvinfo : EIATTR_SW_WAR
	.align		4
.L_43:
        /*0290*/ 	.byte	0x04, 0x36
        /*0292*/ 	.short	(.L_45 - .L_44)
.L_44:
        /*0294*/ 	.word	0x00000008
.L_45:


//--------------------- .nv.callgraph             --------------------------
	.section	.nv.callgraph,"",@"SHT_CUDA_CALLGRAPH"
	.align	4
	.sectionentsize	8
	.align		4
        /*0000*/ 	.word	0x00000000
	.align		4
        /*0004*/ 	.word	0xffffffff
	.align		4
        /*0008*/ 	.word	index@(_ZN7cutlass13device_kernelINS_4gemm6kernel13GemmUniversalIN4cute5tupleIJiiiiEEENS1_10collective13CollectiveMmaINS1_34MainloopSm90TmaGmmaWarpSpecializedILi4ENS5_IJNS4_1CILi2EEENSA_ILi1EEESC_EEENS1_35KernelTmaWarpSpecializedCooperativeEEENS5_IJNSA_ILi192EEENSA_ILi32EEENSA_ILi256EEEEEEaNS5_IJlSC_lEEEaSK_NS4_8TiledMMAINS4_8MMA_AtomIJNS4_4SM904GMMA26MMA_64x32x32_S32S8S8_SS_TNEEEENS4_6LayoutISD_NS5_IJSC_NSA_ILi0EEESS_EEEEENS5_IJNS4_10UnderscoreESV_SV_EEEEENS4_13SM90_TMA_LOADENS4_14ComposedLayoutINS4_7SwizzleILi3ELi4ELi3EEENS4_18smem_ptr_flag_bitsILi8EEENSR_INS5_IJNSA_ILi8EEENSA_ILi128EEEEEENS5_IJS15_SC_EEEEEEEvNS4_8identityENS4_23SM90_TMA_LOAD_MULTICASTES19_vS1A_EENS_8epilogue10collective6detail29Sm90TmaWarpSpecializedAdapterINS1E_15DefaultEpilogueIaSK_SK_NS1D_6thread17LinearCombinationIaLi1EiiLNS1I_9ScaleType4KindE0ELNS_15FloatRoundStyleE2EaEENS1_15EpilogueDefaultEEEEEvvEEEEvNT_6ParamsE)
	.align		4
        /*000c*/ 	.word	index@(__assertfail)
	.align		4
        /*0010*/ 	.word	0x00000000
	.align		4
        /*0014*/ 	.word	0xfffffffe
	.align		4
        /*0018*/ 	.word	0x00000000
	.align		4
        /*001c*/ 	.word	0xfffffffd
	.align		4
        /*0020*/ 	.word	0x00000000
	.align		4
        /*0024*/ 	.word	0xfffffffc


//--------------------- .nv.constant4             --------------------------
	.section	.nv.constant4,"a",@progbits
	.align	8
	.align		8
.nv.constant4:
        /*0000*/ 	.dword	__assertfail
	.align		8
        /*0008*/ 	.dword	__unnamed_1
	.align		8
        /*0010*/ 	.dword	_ZN40_INTERNAL_302c2ae5_4_k_cu_04a777c3_154614cuda3std3__45__cpo5beginE
	.align		8
        /*0018*/ 	.dword	_ZN40_INTERNAL_302c2ae5_4_k_cu_04a777c3_154614cuda3std3__45__cpo3endE
	.align		8
        /*0020*/ 	.dword	_ZN40_INTERNAL_302c2ae5_4_k_cu_04a777c3_154614cuda3std3__45__cpo6cbeginE
	.align		8
        /*0028*/ 	.dword	_ZN40_INTERNAL_302c2ae5_4_k_cu_04a777c3_154614cuda3std3__45__cpo4cendE
	.align		8
        /*0030*/ 	.dword	_ZN40_INTERNAL_302c2ae5_4_k_cu_04a777c3_154614cuda3std3__442_GLOBAL__N__302c2ae5_4_k_cu_04a777c3_154616ignoreE
	.align		8
        /*0038*/ 	.dword	_ZN40_INTERNAL_302c2ae5_4_k_cu_04a777c3_154614cuda3std3__419piecewise_constructE
	.align		8
        /*0040*/ 	.dword	_ZN40_INTERNAL_302c2ae5_4_k_cu_04a777c3_154614cuda3std3__48in_placeE
	.align		8
        /*0048*/ 	.dword	_ZN40_INTERNAL_302c2ae5_4_k_cu_04a777c3_154614cuda3std6ranges3__45__cpo4swapE
	.align		8
        /*0050*/ 	.dword	_ZN40_INTERNAL_302c2ae5_4_k_cu_04a777c3_154614cuda3std6ranges3__45__cpo9iter_moveE
	.align		8
        /*0058*/ 	.dword	_ZN40_INTERNAL_302c2ae5_4_k_cu_04a777c3_154614cute7productE
	.align		8
        /*0060*/ 	.dword	_ZN40_INTERNAL_302c2ae5_4_k_cu_04a777c3_154614cute1_E
	.align		8
        /*0068*/ 	.dword	$str$22
	.align		8
        /*0070*/ 	.dword	$str$23


//--------------------- .text._ZN7cutlass13device_kernelINS_4gemm6kernel13GemmUniversalIN4cute5tupleIJiiiiEEENS1_10collective13CollectiveMmaINS1_34MainloopSm90TmaGmmaWarpSpecializedILi4ENS5_IJNS4_1CILi2EEENSA_ILi1EEESC_EEENS1_35KernelTmaWarpSpecializedCooperativeEEENS5_IJNSA_ILi192EEENSA_ILi32EEENSA_ILi256EEEEEEaNS5_IJlSC_lEEEaSK_NS4_8TiledMMAINS4_8MMA_AtomIJNS4_4SM904GMMA26MMA_64x32x32_S32S8S8_SS_TNEEEENS4_6LayoutISD_NS5_IJSC_NSA_ILi0EEESS_EEEEENS5_IJNS4_10UnderscoreESV_SV_EEEEENS4_13SM90_TMA_LOADENS4_14ComposedLayoutINS4_7SwizzleILi3ELi4ELi3EEENS4_18smem_ptr_flag_bitsILi8EEENSR_INS5_IJNSA_ILi8EEENSA_ILi128EEEEEENS5_IJS15_SC_EEEEEEEvNS4_8identityENS4_23SM90_TMA_LOAD_MULTICASTES19_vS1A_EENS_8epilogue10collective6detail29Sm90TmaWarpSpecializedAdapterINS1E_15DefaultEpilogueIaSK_SK_NS1D_6thread17LinearCombinationIaLi1EiiLNS1I_9ScaleType4KindE0ELNS_15FloatRoundStyleE2EaEENS1_15EpilogueDefaultEEEEEvvEEEEvNT_6ParamsE --------------------------
	.section	.text._ZN7cutlass13device_kernelINS_4gemm6kernel13GemmUniversalIN4cute5tupleIJiiiiEEENS1_10collective13CollectiveMmaINS1_34MainloopSm90TmaGmmaWarpSpecializedILi4ENS5_IJNS4_1CILi2EEENSA_ILi1EEESC_EEENS1_35KernelTmaWarpSpecializedCooperativeEEENS5_IJNSA_ILi192EEENSA_ILi32EEENSA_ILi256EEEEEEaNS5_IJlSC_lEEEaSK_NS4_8TiledMMAINS4_8MMA_AtomIJNS4_4SM904GMMA26MMA_64x32x32_S32S8S8_SS_TNEEEENS4_6LayoutISD_NS5_IJSC_NSA_ILi0EEESS_EEEEENS5_IJNS4_10UnderscoreESV_SV_EEEEENS4_13SM90_TMA_LOADENS4_14ComposedLayoutINS4_7SwizzleILi3ELi4ELi3EEENS4_18smem_ptr_flag_bitsILi8EEENSR_INS5_IJNSA_ILi8EEENSA_ILi128EEEEEENS5_IJS15_SC_EEEEEEEvNS4_8identityENS4_23SM90_TMA_LOAD_MULTICASTES19_vS1A_EENS_8epilogue10collective6detail29Sm90TmaWarpSpecializedAdapterINS1E_15DefaultEpilogueIaSK_SK_NS1D_6thread17LinearCombinationIaLi1EiiLNS1I_9ScaleType4KindE0ELNS_15FloatRoundStyleE2EaEENS1_15EpilogueDefaultEEEEEvvEEEEvNT_6ParamsE,"ax",@progbits
	.align	128
.text._ZN7cutlass13device_kernelINS_4gemm6kernel13GemmUniversalIN4cute5tupleIJiiiiEEENS1_10collective13CollectiveMmaINS1_34MainloopSm90TmaGmmaWarpSpecializedILi4ENS5_IJNS4_1CILi2EEENSA_ILi1EEESC_EEENS1_35KernelTmaWarpSpecializedCooperativeEEENS5_IJNSA_ILi192EEENSA_ILi32EEENSA_ILi256EEEEEEaNS5_IJlSC_lEEEaSK_NS4_8TiledMMAINS4_8MMA_AtomIJNS4_4SM904GMMA26MMA_64x32x32_S32S8S8_SS_TNEEEENS4_6LayoutISD_NS5_IJSC_NSA_ILi0EEESS_EEEEENS5_IJNS4_10UnderscoreESV_SV_EEEEENS4_13SM90_TMA_LOADENS4_14ComposedLayoutINS4_7SwizzleILi3ELi4ELi3EEENS4_18smem_ptr_flag_bitsILi8EEENSR_INS5_IJNSA_ILi8EEENSA_ILi128EEEEEENS5_IJS15_SC_EEEEEEEvNS4_8identityENS4_23SM90_TMA_LOAD_MULTICASTES19_vS1A_EENS_8epilogue10collective6detail29Sm90TmaWarpSpecializedAdapterINS1E_15DefaultEpilogueIaSK_SK_NS1D_6thread17LinearCombinationIaLi1EiiLNS1I_9ScaleType4KindE0ELNS_15FloatRoundStyleE2EaEENS1_15EpilogueDefaultEEEEEvvEEEEvNT_6ParamsE:
        .type           _ZN7cutlass13device_kernelINS_4gemm6kernel13GemmUniversalIN4cute5tupleIJiiiiEEENS1_10collective13CollectiveMmaINS1_34MainloopSm90TmaGmmaWarpSpecializedILi4ENS5_IJNS4_1CILi2EEENSA_ILi1EEESC_EEENS1_35KernelTmaWarpSpecializedCooperativeEEENS5_IJNSA_ILi192EEENSA_ILi32EEENSA_ILi256EEEEEEaNS5_IJlSC_lEEEaSK_NS4_8TiledMMAINS4_8MMA_AtomIJNS4_4SM904GMMA26MMA_64x32x32_S32S8S8_SS_TNEEEENS4_6LayoutISD_NS5_IJSC_NSA_ILi0EEESS_EEEEENS5_IJNS4_10UnderscoreESV_SV_EEEEENS4_13SM90_TMA_LOADENS4_14ComposedLayoutINS4_7SwizzleILi3ELi4ELi3EEENS4_18smem_ptr_flag_bitsILi8EEENSR_INS5_IJNSA_ILi8EEENSA_ILi128EEEEEENS5_IJS15_SC_EEEEEEEvNS4_8identityENS4_23SM90_TMA_LOAD_MULTICASTES19_vS1A_EENS_8epilogue10collective6detail29Sm90TmaWarpSpecializedAdapterINS1E_15DefaultEpilogueIaSK_SK_NS1D_6thread17LinearCombinationIaLi1EiiLNS1I_9ScaleType4KindE0ELNS_15FloatRoundStyleE2EaEENS1_15EpilogueDefaultEEEEEvvEEEEvNT_6ParamsE,@function
        .size           _ZN7cutlass13device_kernelINS_4gemm6kernel13GemmUniversalIN4cute5tupleIJiiiiEEENS1_10collective13CollectiveMmaINS1_34MainloopSm90TmaGmmaWarpSpecializedILi4ENS5_IJNS4_1CILi2EEENSA_ILi1EEESC_EEENS1_35KernelTmaWarpSpecializedCooperativeEEENS5_IJNSA_ILi192EEENSA_ILi32EEENSA_ILi256EEEEEEaNS5_IJlSC_lEEEaSK_NS4_8TiledMMAINS4_8MMA_AtomIJNS4_4SM904GMMA26MMA_64x32x32_S32S8S8_SS_TNEEEENS4_6LayoutISD_NS5_IJSC_NSA_ILi0EEESS_EEEEENS5_IJNS4_10UnderscoreESV_SV_EEEEENS4_13SM90_TMA_LOADENS4_14ComposedLayoutINS4_7SwizzleILi3ELi4ELi3EEENS4_18smem_ptr_flag_bitsILi8EEENSR_INS5_IJNSA_ILi8EEENSA_ILi128EEEEEENS5_IJS15_SC_EEEEEEEvNS4_8identityENS4_23SM90_TMA_LOAD_MULTICASTES19_vS1A_EENS_8epilogue10collective6detail29Sm90TmaWarpSpecializedAdapterINS1E_15DefaultEpilogueIaSK_SK_NS1D_6thread17LinearCombinationIaLi1EiiLNS1I_9ScaleType4KindE0ELNS_15FloatRoundStyleE2EaEENS1_15EpilogueDefaultEEEEEvvEEEEvNT_6ParamsE,(.L_x_137 - _ZN7cutlass13device_kernelINS_4gemm6kernel13GemmUniversalIN4cute5tupleIJiiiiEEENS1_10collective13CollectiveMmaINS1_34MainloopSm90TmaGmmaWarpSpecializedILi4ENS5_IJNS4_1CILi2EEENSA_ILi1EEESC_EEENS1_35KernelTmaWarpSpecializedCooperativeEEENS5_IJNSA_ILi192EEENSA_ILi32EEENSA_ILi256EEEEEEaNS5_IJlSC_lEEEaSK_NS4_8TiledMMAINS4_8MMA_AtomIJNS4_4SM904GMMA26MMA_64x32x32_S32S8S8_SS_TNEEEENS4_6LayoutISD_NS5_IJSC_NSA_ILi0EEESS_EEEEENS5_IJNS4_10UnderscoreESV_SV_EEEEENS4_13SM90_TMA_LOADENS4_14ComposedLayoutINS4_7SwizzleILi3ELi4ELi3EEENS4_18smem_ptr_flag_bitsILi8EEENSR_INS5_IJNSA_ILi8EEENSA_ILi128EEEEEENS5_IJS15_SC_EEEEEEEvNS4_8identityENS4_23SM90_TMA_LOAD_MULTICASTES19_vS1A_EENS_8epilogue10collective6detail29Sm90TmaWarpSpecializedAdapterINS1E_15DefaultEpilogueIaSK_SK_NS1D_6thread17LinearCombinationIaLi1EiiLNS1I_9ScaleType4KindE0ELNS_15FloatRoundStyleE2EaEENS1_15EpilogueDefaultEEEEEvvEEEEvNT_6ParamsE)
        .other          _ZN7cutlass13device_kernelINS_4gemm6kernel13GemmUniversalIN4cute5tupleIJiiiiEEENS1_10collective13CollectiveMmaINS1_34MainloopSm90TmaGmmaWarpSpecializedILi4ENS5_IJNS4_1CILi2EEENSA_ILi1EEESC_EEENS1_35KernelTmaWarpSpecializedCooperativeEEENS5_IJNSA_ILi192EEENSA_ILi32EEENSA_ILi256EEEEEEaNS5_IJlSC_lEEEaSK_NS4_8TiledMMAINS4_8MMA_AtomIJNS4_4SM904GMMA26MMA_64x32x32_S32S8S8_SS_TNEEEENS4_6LayoutISD_NS5_IJSC_NSA_ILi0EEESS_EEEEENS5_IJNS4_10UnderscoreESV_SV_EEEEENS4_13SM90_TMA_LOADENS4_14ComposedLayoutINS4_7SwizzleILi3ELi4ELi3EEENS4_18smem_ptr_flag_bitsILi8EEENSR_INS5_IJNSA_ILi8EEENSA_ILi128EEEEEENS5_IJS15_SC_EEEEEEEvNS4_8identityENS4_23SM90_TMA_LOAD_MULTICASTES19_vS1A_EENS_8epilogue10collective6detail29Sm90TmaWarpSpecializedAdapterINS1E_15DefaultEpilogueIaSK_SK_NS1D_6thread17LinearCombinationIaLi1EiiLNS1I_9ScaleType4KindE0ELNS_15FloatRoundStyleE2EaEENS1_15EpilogueDefaultEEEEEvvEEEEvNT_6ParamsE,@"STO_CUDA_ENTRY STV_DEFAULT"
_ZN7cutlass13device_kernelINS_4gemm6kernel13GemmUniversalIN4cute5tupleIJiiiiEEENS1_10collective13CollectiveMmaINS1_34MainloopSm90TmaGmmaWarpSpecializedILi4ENS5_IJNS4_1CILi2EEENSA_ILi1EEESC_EEENS1_35KernelTmaWarpSpecializedCooperativeEEENS5_IJNSA_ILi192EEENSA_ILi32EEENSA_ILi256EEEEEEaNS5_IJlSC_lEEEaSK_NS4_8TiledMMAINS4_8MMA_AtomIJNS4_4SM904GMMA26MMA_64x32x32_S32S8S8_SS_TNEEEENS4_6LayoutISD_NS5_IJSC_NSA_ILi0EEESS_EEEEENS5_IJNS4_10UnderscoreESV_SV_EEEEENS4_13SM90_TMA_LOADENS4_14ComposedLayoutINS4_7SwizzleILi3ELi4ELi3EEENS4_18smem_ptr_flag_bitsILi8EEENSR_INS5_IJNSA_ILi8EEENSA_ILi128EEEEEENS5_IJS15_SC_EEEEEEEvNS4_8identityENS4_23SM90_TMA_LOAD_MULTICASTES19_vS1A_EENS_8epilogue10collective6detail29Sm90TmaWarpSpecializedAdapterINS1E_15DefaultEpilogueIaSK_SK_NS1D_6thread17LinearCombinationIaLi1EiiLNS1I_9ScaleType4KindE0ELNS_15FloatRoundStyleE2EaEENS1_15EpilogueDefaultEEEEEvvEEEEvNT_6ParamsE:
[----:B------:R-:W0:Y:S01]  /*0000*/  LDC R1, c[0x0][0x28] ;  /* 0x00000a00ff017b82 */ /* 0x000e220000000800 */
[----:B------:R-:W1:Y:S01]  /*0010*/  S2R R18, SR_TID.X ;  /* 0x0000000000127919 */ /* 0x000e620000002100 */
[----:B------:R-:W-:Y:S01]  /*0020*/  ELECT P0, URZ, PT ;  /* 0x00000000003f782f */ /* 0x000fe20003800000 */
[----:B------:R-:W-:Y:S01]  /*0030*/  BSSY B0, `(.L_x_0) ;  /* 0x000000f000007945 */ /* 0x000fe20003800000 */
[--C-:B-1----:R-:W-:Y:S02]  /*0040*/  SHF.R.U32.HI R0, RZ, 0x5, R18.reuse ;  /* 0x00000005ff007819 */ /* 0x102fe40000011612 */
[----:B------:R-:W-:-:S03]  /*0050*/  SHF.R.U32.HI R3, RZ, 0x7, R18 ;  /* 0x00000007ff037819 */ /* 0x000fc60000011612 */
[----:B------:R-:W1:Y:S04]  /*0060*/  SHFL.IDX PT, R2, R0, RZ, 0x1f ;  /* 0x00001fff00027589 */ /* 0x000e6800000e0000 */
[----:B------:R2:W3:Y:S01]  /*0070*/  SHFL.IDX PT, R5, R3, RZ, 0x1f ;  /* 0x00001fff03057589 */ /* 0x0004e200000e0000 */
[----:B-1----:R-:W-:-:S13]  /*0080*/  ISETP.NE.OR P0, PT, R2, RZ, !P0 ;  /* 0x000000ff0200720c */ /* 0x002fda0004705670 */
[----:B0-23--:R-:W-:Y:S05]  /*0090*/  @P0 BRA `(.L_x_1) ;  /* 0x0000000000200947 */ /* 0x00dfea0003800000 */
[----:B------:R-:W-:Y:S02]  /*00a0*/  ULDC.64 UR4, c[0x0][0x198] ;  /* 0x0000660000047ab9 */ /* 0x000fe40000000a00 */
[----:B------:R-:W-:Y:S02]  /*00b0*/  UIADD3 UR6, UP0, UR4, 0xf0, URZ ;  /* 0x000000f004067890 */ /* 0x000fe4000ff1e03f */
[----:B------:R-:W-:Y:S02]  /*00c0*/  UIADD3 UR4, UP1, UR4, 0x1f0, URZ ;  /* 0x000001f004047890 */ /* 0x000fe4000ff3e03f */
[----:B------:R-:W-:Y:S02]  /*00d0*/  UIADD3.X UR7, URZ, UR5, URZ, UP0, !UPT ;  /* 0x000000053f077290 */ /* 0x000fe400087fe43f */
[----:B------:R-:W-:-:S07]  /*00e0*/  UIADD3.X UR5, URZ, UR5, URZ, UP1, !UPT ;  /* 0x000000053f057290 */ /* 0x000fce0008ffe43f */
[----:B------:R0:W-:Y:S02]  /*00f0*/  UTMACCTL.PF [UR6] ;  /* 0x00000000060079b9 */ /* 0x0001e40008040000 */
[----:B------:R0:W-:Y:S02]  /*0100*/  UTMACCTL.PF [UR4] ;  /* 0x00000000040079b9 */ /* 0x0001e40008040000 */
[----:B0-----:R-:W-:Y:S01]  /*0110*/  NOP ;  /* 0x0000000000007918 */ /* 0x001fe20000000000 */
.L_x_1:
[----:B------:R-:W-:Y:S05]  /*0120*/  BSYNC B0 ;  /* 0x0000000000007941 */ /* 0x000fea0003800000 */
.L_x_0:
[----:B------:R-:W0:Y:S02]  /*0130*/  SHFL.IDX PT, R3, R0, RZ, 0x1f ;  /* 0x00001fff00037589 */ /* 0x000e2400000e0000 */
[----:B0-----:R-:W-:-:S13]  /*0140*/  ISETP.NE.AND P0, PT, R3, RZ, PT ;  /* 0x000000ff0300720c */ /* 0x001fda0003f05270 */
[----:B------:R-:W-:Y:S05]  /*0150*/  @P0 BRA `(.L_x_2) ;  /* 0x0000000000580947 */ /* 0x000fea0003800000 */
[----:B------:R-:W0:Y:S01]  /*0160*/  S2UR UR8, SR_CgaCtaId ;  /* 0x00000000000879c3 */ /* 0x000e220000008800 */
[----:B------:R-:W-:Y:S01]  /*0170*/  UMOV UR4, 0x400 ;  /* 0x0000040000047882 */ /* 0x000fe20000000000 */
[----:B------:R-:W-:Y:S01]  /*0180*/  UMOV UR5, 0x1 ;  /* 0x0000000100057882 */ /* 0x000fe20000000000 */
[----:B------:R-:W-:Y:S01]  /*0190*/  UMOV UR6, 0x4 ;  /* 0x0000000400067882 */ /* 0x000fe20000000000 */
[----:B------:R-:W-:Y:S01]  /*01a0*/  ELECT P0, URZ, PT ;  /* 0x00000000003f782f */ /* 0x000fe20003800000 */
[----:B------:R-:W-:-:S04]  /*01b0*/  UIADD3 UR6, -UR6, 0x100000, URZ ;  /* 0x0010000006067890 */ /* 0x000fc8000fffe13f */
[----:B------:R-:W-:Y:S02]  /*01c0*/  USHF.L.U32 UR7, UR6, 0xb, URZ ;  /* 0x0000000b06077899 */ /* 0x000fe4000800063f */
[----:B------:R-:W-:Y:S02]  /*01d0*/  USHF.L.U32 UR6, UR6, 0x1, URZ ;  /* 0x0000000106067899 */ /* 0x000fe4000800063f */
[----:B0-----:R-:W-:Y:S02]  /*01e0*/  ULEA UR8, UR8, UR4, 0x18 ;  /* 0x0000000408087291 */ /* 0x001fe4000f8ec03f */
[----:B------:R-:W-:-:S04]  /*01f0*/  UIADD3 UR4, -UR5, 0x100000, URZ ;  /* 0x0010000005047890 */ /* 0x000fc8000fffe13f */
[----:B------:R-:W-:Y:S02]  /*0200*/  USHF.L.U32 UR5, UR4, 0xb, URZ ;  /* 0x0000000b04057899 */ /* 0x000fe4000800063f */
[----:B------:R-:W-:Y:S01]  /*0210*/  USHF.L.U32 UR4, UR4, 0x1, URZ ;  /* 0x0000000104047899 */ /* 0x000fe2000800063f */
[----:B------:R-:W0:Y:S11]  /*0220*/  FENCE.VIEW.ASYNC.S ;  /* 0x00000000000073c6 */ /* 0x000e360000000000 */
[----:B0-----:R0:W1:Y:S01]  /*0230*/  SYNCS.EXCH.64 URZ, [UR8], UR4 ;  /* 0x00000004083f75b2 */ /* 0x0010620008000100 */
[----:B------:R0:W2:Y:S01]  /*0240*/  SYNCS.EXCH.64 URZ, [UR8+0x20], UR6 ;  /* 0x00002006083f75b2 */ /* 0x0000a20008000100 */
[----:B------:R0:W3:Y:S01]  /*0250*/  SYNCS.EXCH.64 URZ, [UR8+0x8], UR4 ;  /* 0x00000804083f75b2 */ /* 0x0000e20008000100 */
[----:B------:R0:W4:Y:S01]  /*0260*/  SYNCS.EXCH.64 URZ, [UR8+0x28], UR6 ;  /* 0x00002806083f75b2 */ /* 0x0001220008000100 */
[----:B------:R0:W0:Y:S01]  /*0270*/  SYNCS.EXCH.64 URZ, [UR8+0x10], UR4 ;  /* 0x00001004083f75b2 */ /* 0x0000220008000100 */
[----:B------:R0:W0:Y:S01]  /*0280*/  SYNCS.EXCH.64 URZ, [UR8+0x30], UR6 ;  /* 0x00003006083f75b2 */ /* 0x0000220008000100 */
[----:B------:R0:W0:Y:S01]  /*0290*/  SYNCS.EXCH.64 URZ, [UR8+0x18], UR4 ;  /* 0x00001804083f75b2 */ /* 0x0000220008000100 */
[----:B------:R0:W0:Y:S01]  /*02a0*/  SYNCS.EXCH.64 URZ, [UR8+0x38], UR6 ;  /* 0x00003806083f75b2 */ /* 0x0000220008000100 */
[----:B------:R-:W-:Y:S01]  /*02b0*/  NOP ;  /* 0x0000000000007918 */ /* 0x000fe20000000000 */
.L_x_2:
[----:B------:R-:W-:Y:S01]  /*02c0*/  SHF.R.S32.HI R7, RZ, 0x1f, R18 ;  /* 0x0000001fff077819 */ /* 0x000fe20000011412 */
[----:B------:R-:W5:Y:S01]  /*02d0*/  SHFL.IDX PT, R0, R0, RZ, 0x1f ;  /* 0x00001fff00007589 */ /* 0x000f6200000e0000 */
[----:B0-----:R-:W0:Y:S01]  /*02e0*/  S2UR UR8, SR_CTAID.X ;  /* 0x00000000000879c3 */ /* 0x001e220000002500 */
[----:B------:R-:W-:Y:S02]  /*02f0*/  ELECT P0, URZ, PT ;  /* 0x00000000003f782f */ /* 0x000fe40003800000 */
[----:B------:R-:W-:Y:S01]  /*0300*/  LEA.HI R7, R7, R18, RZ, 0x7 ;  /* 0x0000001207077211 */ /* 0x000fe200078f38ff */
[----:B------:R-:W1:Y:S01]  /*0310*/  S2R R4, SR_CTAID.Y ;  /* 0x0000000000047919 */ /* 0x000e620000002600 */
[----:B------:R-:W-:Y:S01]  /*0320*/  SHF.R.S32.HI R8, RZ, 0x1f, R3 ;  /* 0x0000001fff087819 */ /* 0x000fe20000011403 */
[----:B------:R-:W-:Y:S01]  /*0330*/  ULDC UR4, c[0x0][0x150] ;  /* 0x0000540000047ab9 */ /* 0x000fe20000000800 */
[----:B------:R-:W-:Y:S01]  /*0340*/  LOP3.LUT R7, R7, 0xffffff80, RZ, 0xc0, !PT ;  /* 0xffffff8007077812 */ /* 0x000fe200078ec0ff */
[----:B------:R-:W-:Y:S01]  /*0350*/  NOP ;  /* 0x0000000000007918 */ /* 0x000fe20000000000 */
[----:B------:R-:W-:Y:S01]  /*0360*/  LEA.HI R8, R8, R3, RZ, 0x2 ;  /* 0x0000000308087211 */ /* 0x000fe200078f10ff */
[----:B------:R-:W2:Y:S01]  /*0370*/  LDC R10, c[0x0][0x144] ;  /* 0x00005100ff0a7b82 */ /* 0x000ea20000000800 */
[----:B------:R-:W-:Y:S01]  /*0380*/  NOP ;  /* 0x0000000000007918 */ /* 0x000fe20000000000 */
[----:B------:R-:W-:Y:S01]  /*0390*/  IMAD.IADD R6, R18, 0x1, -R7 ;  /* 0x0000000112067824 */ /* 0x000fe200078e0a07 */
[----:B------:R-:W-:Y:S01]  /*03a0*/  LOP3.LUT R8, R8, 0x3ffffffc, RZ, 0xc0, !PT ;  /* 0x3ffffffc08087812 */ /* 0x000fe200078ec0ff */
[----:B------:R-:W-:Y:S01]  /*03b0*/  IMAD.MOV.U32 R22, RZ, RZ, 0x1 ;  /* 0x00000001ff167424 */ /* 0x000fe200078e00ff */
[----:B------:R-:W-:-:S02]  /*03c0*/  ISETP.NE.AND P3, PT, R5, RZ, PT ;  /* 0x000000ff0500720c */ /* 0x000fc40003f65270 */
[----:B------:R-:W-:Y:S01]  /*03d0*/  SHF.R.S32.HI R7, RZ, 0x1f, R6 ;  /* 0x0000001fff077819 */ /* 0x000fe20000011406 */
[----:B------:R-:W-:Y:S01]  /*03e0*/  IMAD.IADD R8, R3, 0x1, -R8 ;  /* 0x0000000103087824 */ /* 0x000fe200078e0a08 */
[----:B------:R-:W3:Y:S02]  /*03f0*/  LDC R13, c[0x0][0x140] ;  /* 0x00005000ff0d7b82 */ /* 0x000ee40000000800 */
[----:B------:R-:W-:Y:S02]  /*0400*/  LEA.HI R7, R7, R6, RZ, 0x3 ;  /* 0x0000000607077211 */ /* 0x000fe400078f18ff */
[----:B-----5:R-:W-:Y:S02]  /*0410*/  ISETP.NE.OR P0, PT, R0, RZ, !P0 ;  /* 0x000000ff0000720c */ /* 0x020fe40004705670 */
[--C-:B------:R-:W-:Y:S02]  /*0420*/  SHF.R.S32.HI R0, RZ, 0x3, R7.reuse ;  /* 0x00000003ff007819 */ /* 0x100fe40000011407 */
[----:B------:R-:W-:-:S02]  /*0430*/  SHF.R.S32.HI R7, RZ, 0x1f, R7 ;  /* 0x0000001fff077819 */ /* 0x000fc40000011407 */
[----:B0-----:R-:W-:Y:S02]  /*0440*/  I2FP.F32.U32 R9, UR8 ;  /* 0x0000000800097c45 */ /* 0x001fe40008201000 */
[----:B------:R-:W-:-:S03]  /*0450*/  LEA.HI R7, R7, R0, RZ, 0x2 ;  /* 0x0000000007077211 */ /* 0x000fc600078f10ff */
[----:B------:R-:W-:Y:S01]  /*0460*/  FMUL R9, R9, UR4 ;  /* 0x0000000409097c20 */ /* 0x000fe20008400000 */
[----:B------:R-:W-:Y:S01]  /*0470*/  LOP3.LUT R7, R7, 0xfffffffc, RZ, 0xc0, !PT ;  /* 0xfffffffc07077812 */ /* 0x000fe200078ec0ff */
[----:B------:R-:W-:Y:S01]  /*0480*/  VOTEU.ALL UP0, P0 ;  /* 0x00000000003f7886 */ /* 0x000fe20000000000 */
[----:B-1----:R-:W-:Y:S01]  /*0490*/  I2FP.F32.U32 R3, R4 ;  /* 0x0000000400037245 */ /* 0x002fe20000201000 */
[----:B------:R-:W-:Y:S01]  /*04a0*/  ULDC UR4, c[0x0][0x154] ;  /* 0x0000550000047ab9 */ /* 0x000fe20000000800 */
[----:B------:R-:W-:Y:S01]  /*04b0*/  VOTEU.ALL UP1, P0 ;  /* 0x00000000003f7886 */ /* 0x000fe20000020000 */
[----:B------:R-:W0:Y:S01]  /*04c0*/  F2I.U32.TRUNC.NTZ R9, R9 ;  /* 0x0000000900097305 */ /* 0x000e22000020f000 */
[----:B------:R-:W-:Y:S01]  /*04d0*/  IMAD.IADD R7, R0, 0x1, -R7 ;  /* 0x0000000100077824 */ /* 0x000fe200078e0a07 */
[----:B------:R-:W1:Y:S01]  /*04e0*/  @!UP0 S2UR UR7, SR_CgaCtaId ;  /* 0x00000000000789c3 */ /* 0x000e620000008800 */
[----:B------:R-:W-:Y:S01]  /*04f0*/  FMUL R12, R3, UR4 ;  /* 0x00000004030c7c20 */ /* 0x000fe20008400000 */
[----:B------:R-:W-:Y:S01]  /*0500*/  UMOV UR4, 0x20 ;  /* 0x0000002000047882 */ /* 0x000fe20000000000 */
[----:B------:R-:W-:Y:S01]  /*0510*/  IMAD R8, R8, 0x4, R7 ;  /* 0x0000000408087824 */ /* 0x000fe200078e0207 */
[----:B------:R-:W-:Y:S01]  /*0520*/  @!UP0 UMOV UR6, 0x400 ;  /* 0x0000040000068882 */ /* 0x000fe20000000000 */
[----:B------:R-:W-:-:S04]  /*0530*/  @!UP0 UIADD3 UR4, -UR4, 0x100000, URZ ;  /* 0x0010000004048890 */ /* 0x000fc8000fffe13f */
[----:B------:R-:W-:Y:S02]  /*0540*/  @!UP0 USHF.L.U32 UR5, UR4, 0xb, URZ ;  /* 0x0000000b04058899 */ /* 0x000fe4000800063f */
[----:B------:R-:W-:Y:S01]  /*0550*/  @!UP0 USHF.L.U32 UR4, UR4, 0x1, URZ ;  /* 0x0000000104048899 */ /* 0x000fe2000800063f */
[----:B---3--:R-:W-:Y:S01]  /*0560*/  ISETP.EQ.U32.AND P2, PT, R13, 0x1, PT ;  /* 0x000000010d00780c */ /* 0x008fe20003f42070 */
[----:B------:R-:W3:Y:S01]  /*0570*/  F2I.U32.TRUNC.NTZ R12, R12 ;  /* 0x0000000c000c7305 */ /* 0x000ee2000020f000 */
[C---:B------:R-:W-:Y:S01]  /*0580*/  LEA.HI R0, R8.reuse, R8, RZ, 0x1 ;  /* 0x0000000808007211 */ /* 0x040fe200078f08ff */
[----:B------:R-:W5:Y:S01]  /*0590*/  LDC R7, c[0x0][0x148] ;  /* 0x00005200ff077b82 */ /* 0x000f620000000800 */
[----:B------:R-:W-:Y:S02]  /*05a0*/  IMAD.SHL.U32 R23, R8, 0x4, RZ ;  /* 0x0000000408177824 */ /* 0x000fe400078e00ff */
[----:B------:R-:W-:Y:S01]  /*05b0*/  LOP3.LUT R11, R0, 0xfffffffe, RZ, 0xc0, !PT ;  /* 0xfffffffe000b7812 */ /* 0x000fe200078ec0ff */
[----:B0-----:R-:W-:Y:S01]  /*05c0*/  IMAD.MOV R15, RZ, RZ, -R9 ;  /* 0x000000ffff0f7224 */ /* 0x001fe200078e0a09 */
[----:B------:R-:W-:-:S02]  /*05d0*/  SHF.R.S32.HI R9, RZ, 0x1f, R2 ;  /* 0x0000001fff097819 */ /* 0x000fc40000011402 */
[----:B------:R-:W-:Y:S01]  /*05e0*/  LOP3.LUT R23, R8, 0xc, R23, 0x78, !PT ;  /* 0x0000000c08177812 */ /* 0x000fe200078e7817 */
[----:B--2---:R-:W-:Y:S01]  /*05f0*/  IMAD R3, R10, R15, UR8 ;  /* 0x000000080a037e24 */ /* 0x004fe2000f8e020f */
[----:B------:R-:W-:Y:S01]  /*0600*/  LEA.HI R9, R9, R2, RZ, 0x2 ;  /* 0x0000000209097211 */ /* 0x000fe200078f10ff */
[----:B------:R-:W-:-:S03]  /*0610*/  IMAD.IADD R0, R8, 0x1, -R11 ;  /* 0x0000000108007824 */ /* 0x000fc600078e0a0b */
[----:B------:R-:W-:Y:S01]  /*0620*/  LOP3.LUT R9, R9, 0xfffffffc, RZ, 0xc0, !PT ;  /* 0xfffffffc09097812 */ /* 0x000fe200078ec0ff */
[----:B---3--:R-:W-:Y:S01]  /*0630*/  IMAD.MOV R24, RZ, RZ, -R12 ;  /* 0x000000ffff187224 */ /* 0x008fe200078e0a0c */
[----:B------:R-:W-:Y:S01]  /*0640*/  ISETP.NE.AND P4, PT, R0, R3, PT ;  /* 0x000000030000720c */ /* 0x000fe20003f85270 */
[----:B-1----:R-:W-:Y:S02]  /*0650*/  @!UP0 ULEA UR6, UR7, UR6, 0x18 ;  /* 0x0000000607068291 */ /* 0x002fe4000f8ec03f */
[----:B------:R-:W-:Y:S01]  /*0660*/  IMAD.IADD R0, R2, 0x1, -R9 ;  /* 0x0000000102007824 */ /* 0x000fe200078e0a09 */
[----:B------:R-:W-:Y:S01]  /*0670*/  VOTEU.ALL UP0, P0 ;  /* 0x00000000003f7886 */ /* 0x000fe20000000000 */
[----:B------:R-:W-:Y:S01]  /*0680*/  LOP3.LUT P0, RZ, R6, 0x7, RZ, 0xc0, !PT ;  /* 0x0000000706ff7812 */ /* 0x000fe2000780c0ff */
[----:B------:R-:W-:Y:S02]  /*0690*/  VIADD R6, R5, 0xffffffff ;  /* 0xffffffff05067836 */ /* 0x000fe40000000000 */
[----:B------:R-:W-:Y:S01]  /*06a0*/  ISETP.NE.AND P1, PT, R0, 0x3, PT ;  /* 0x000000030000780c */ /* 0x000fe20003f25270 */
[----:B-----5:R-:W-:Y:S01]  /*06b0*/  IMAD R9, R7, R24, R4 ;  /* 0x0000001807097224 */ /* 0x020fe200078e0204 */
[----:B------:R-:W-:-:S02]  /*06c0*/  ISETP.LT.U32.AND P0, PT, R23, 0x2, !P0 ;  /* 0x000000021700780c */ /* 0x000fc40004701070 */
[----:B------:R-:W-:Y:S01]  /*06d0*/  ISETP.EQ.OR P1, PT, R0, RZ, !P1 ;  /* 0x000000ff0000720c */ /* 0x000fe20004f22670 */
[----:B------:R-:W0:Y:S02]  /*06e0*/  FENCE.VIEW.ASYNC.S ;  /* 0x00000000000073c6 */ /* 0x000e240000000000 */
[----:B0-----:R0:W1:Y:S01]  /*06f0*/  @!UP0 SYNCS.EXCH.64 URZ, [UR6+0x50], UR4 ;  /* 0x00005004063f85b2 */ /* 0x0010620008000100 */
[----:B------:R-:W-:Y:S02]  /*0700*/  @P4 LEA.HI R2, R23, R23, RZ, 0x1 ;  /* 0x0000001717024211 */ /* 0x000fe400078f08ff */
[----:B------:R-:W-:Y:S02]  /*0710*/  ISETP.EQ.AND P1, PT, R5, RZ, P1 ;  /* 0x000000ff0500720c */ /* 0x000fe40000f22270 */
[----:B------:R-:W-:Y:S02]  /*0720*/  @P4 SHF.R.S32.HI R2, RZ, 0x1, R2 ;  /* 0x00000001ff024819 */ /* 0x000fe40000011402 */
[----:B------:R-:W-:-:S02]  /*0730*/  ISETP.GE.U32.AND P6, PT, R6, 0x2, PT ;  /* 0x000000020600780c */ /* 0x000fc40003fc6070 */
[----:B------:R-:W-:Y:S02]  /*0740*/  @P4 ISETP.NE.AND P5, PT, R2, R9, PT ;  /* 0x000000090200420c */ /* 0x000fe40003fa5270 */
[----:B------:R-:W-:Y:S02]  /*0750*/  SEL R9, RZ, 0x1, !P0 ;  /* 0x00000001ff097807 */ /* 0x000fe40004000000 */
[----:B------:R-:W-:Y:S02]  /*0760*/  @P4 SEL R22, RZ, 0x1, P5 ;  /* 0x00000001ff164807 */ /* 0x000fe40002800000 */
[----:B------:R-:W-:Y:S01]  /*0770*/  SEL R19, RZ, 0x1, !P1 ;  /* 0x00000001ff137807 */ /* 0x000fe20004800000 */
[----:B------:R0:W2:Y:S01]  /*0780*/  @!UP1 SYNCS.EXCH.64 URZ, [UR6+0x58], UR4 ;  /* 0x00005804063f95b2 */ /* 0x0000a20008000100 */
[----:B------:R-:W-:Y:S01]  /*0790*/  LOP3.LUT R22, R22, R9, RZ, 0xc0, !PT ;  /* 0x0000000916167212 */ /* 0x000fe200078ec0ff */
[----:B------:R-:W-:Y:S01]  /*07a0*/  NOP ;  /* 0x0000000000007918 */ /* 0x000fe20000000000 */
[----:B------:R-:W-:Y:S01]  /*07b0*/  SEL R19, R19, 0x2, P6 ;  /* 0x0000000213137807 */ /* 0x000fe20003000000 */
[----:B------:R-:W-:Y:S06]  /*07c0*/  @!P2 BRA `(.L_x_3) ;  /* 0x000000000008a947 */ /* 0x000fec0003800000 */
[----:B-12-4-:R-:W-:Y:S01]  /*07d0*/  UCGABAR_ARV ;  /* 0x00000000000079c7 */ /* 0x016fe20008000000 */
[----:B------:R-:W-:Y:S05]  /*07e0*/  BRA `(.L_x_4) ;  /* 0x0000000000047947 */ /* 0x000fea0003800000 */
.L_x_3:
[----:B-12-4-:R-:W-:Y:S01]  /*07f0*/  NOP ;  /* 0x0000000000007918 */ /* 0x016fe20000000000 */
.L_x_4:
[----:B------:R-:W1:Y:S01]  /*0800*/  LDC R2, c[0x0][0x65c] ;  /* 0x00019700ff027b82 */ /* 0x000e620000000800 */
[----:B------:R-:W-:Y:S02]  /*0810*/  IMAD.U32 R8, RZ, RZ, UR8 ;  /* 0x00000008ff087e24 */ /* 0x000fe4000f8e00ff */
[----:B------:R-:W-:Y:S01]  /*0820*/  IMAD.MOV.U32 R9, RZ, RZ, RZ ;  /* 0x000000ffff097224 */ /* 0x000fe200078e00ff */
[----:B-1----:R-:W-:-:S04]  /*0830*/  ISETP.NE.AND P1, PT, R2, 0x1, PT ;  /* 0x000000010200780c */ /* 0x002fc80003f25270 */
[----:B------:R-:W-:-:S09]  /*0840*/  P2R R5, PR, RZ, 0x2 ;  /* 0x00000002ff057803 */ /* 0x000fd20000000000 */
[----:B------:R-:W1:Y:S01]  /*0850*/  @P1 LDC R17, c[0x0][0x10] ;  /* 0x00000400ff111b82 */ /* 0x000e620000000800 */
[----:B------:R-:W-:Y:S02]  /*0860*/  @P1 IMAD.MOV.U32 R5, RZ, RZ, RZ ;  /* 0x000000ffff051224 */ /* 0x000fe400078e00ff */
[----:B------:R-:W-:-:S05]  /*0870*/  @P1 IMAD.MOV.U32 R13, RZ, RZ, RZ ;  /* 0x000000ffff0d1224 */ /* 0x000fca00078e00ff */
[----:B------:R-:W2:Y:S01]  /*0880*/  @!P1 LDC R11, c[0x0][0xc] ;  /* 0x00000300ff0b9b82 */ /* 0x000ea20000000800 */
[----:B-1----:R-:W-:-:S04]  /*0890*/  @P1 IMAD.WIDE.U32 R16, R17, UR8, R4 ;  /* 0x0000000811101c25 */ /* 0x002fc8000f8e0004 */
[----:B------:R-:W-:Y:S02]  /*08a0*/  @P1 IMAD.IADD R17, R17, 0x1, R13 ;  /* 0x0000000111111824 */ /* 0x000fe400078e020d */
[----:B--2---:R-:W-:-:S04]  /*08b0*/  @!P1 IMAD.WIDE.U32 R8, R4, R11, R8 ;  /* 0x0000000b04089225 */ /* 0x004fc800078e0008 */
[----:B------:R-:W-:Y:S02]  /*08c0*/  @!P1 IMAD.MOV.U32 R16, RZ, RZ, R8 ;  /* 0x000000ffff109224 */ /* 0x000fe400078e0008 */
[----:B------:R-:W-:Y:S01]  /*08d0*/  @!P1 IMAD.MOV.U32 R17, RZ, RZ, R9 ;  /* 0x000000ffff119224 */ /* 0x000fe200078e0009 */
[----:B------:R-:W-:Y:S06]  /*08e0*/  @!P2 BRA `(.L_x_5) ;  /* 0x00000000000ca947 */ /* 0x000fec0003800000 */
[----:B------:R-:W-:Y:S01]  /*08f0*/  UCGABAR_WAIT ;  /* 0x0000000000007dc7 */ /* 0x000fe20008000000 */
[----:B------:R-:W-:Y:S01]  /*0900*/  CCTL.IVALL ;  /* 0x00000000ff00798f */ /* 0x000fe20002000000 */
[----:B------:R-:W-:Y:S05]  /*0910*/  BRA `(.L_x_6) ;  /* 0x0000000000047947 */ /* 0x000fea0003800000 */
.L_x_5:
[----:B------:R-:W-:Y:S06]  /*0920*/  BAR.SYNC.DEFER_BLOCKING 0x0 ;  /* 0x0000000000007b1d */ /* 0x000fec0000010000 */
.L_x_6:
[----:B------:R-:W-:Y:S05]  /*0930*/  @!P3 BRA `(.L_x_7) ;  /* 0x0000004000c8b947 */ /* 0x000fea0003800000 */
[----:B------:R-:W-:-:S13]  /*0940*/  ISETP.GT.U32.AND P0, PT, R6, 0x1, PT ;  /* 0x000000010600780c */ /* 0x000fda0003f04070 */
[----:B0-----:R-:W-:Y:S05]  /*0950*/  @P0 EXIT ;  /* 0x000000000000094d */ /* 0x001fea0003800000 */
[----:B------:R-:W-:Y:S01]  /*0960*/  ULDC.64 UR4, c[0x0][0x650] ;  /* 0x0001940000047ab9 */ /* 0x000fe20000000a00 */
[----:B------:R-:W-:Y:S01]  /*0970*/  PRMT R0, RZ, 0x7610, R0 ;  /* 0x00007610ff007816 */ /* 0x000fe20000000000 */
[----:B------:R-:W-:Y:S01]  /*0980*/  IMAD.MOV.U32 R63, RZ, RZ, -0x1 ;  /* 0xffffffffff3f7424 */ /* 0x000fe200078e00ff */
[----:B------:R-:W-:Y:S01]  /*0990*/  ISETP.GE.U32.AND P0, PT, R16, UR4, PT ;  /* 0x0000000410007c0c */ /* 0x000fe2000bf06070 */
[----:B------:R-:W-:Y:S02]  /*09a0*/  IMAD.MOV.U32 R60, RZ, RZ, -0x1 ;  /* 0xffffffffff3c7424 */ /* 0x000fe400078e00ff */
[----:B------:R-:W-:Y:S01]  /*09b0*/  IMAD.MOV.U32 R59, RZ, RZ, -0x1 ;  /* 0xffffffffff3b7424 */ /* 0x000fe200078e00ff */
[----:B------:R-:W-:-:S13]  /*09c0*/  ISETP.GE.U32.AND.EX P0, PT, R17, UR5, PT, P0 ;  /* 0x0000000511007c0c */ /* 0x000fda000bf06100 */
[----:B------:R-:W-:Y:S05]  /*09d0*/  @P0 BRA `(.L_x_8) ;  /* 0x0000000400280947 */ /* 0x000fea0003800000 */
[----:B------:R-:W0:Y:S01]  /*09e0*/  LDC.64 R20, c[0x0][0x628] ;  /* 0x00018a00ff147b82 */ /* 0x000e220000000a00 */
[----:B------:R-:W-:Y:S02]  /*09f0*/  IMAD.MOV.U32 R8, RZ, RZ, R16 ;  /* 0x000000ffff087224 */ /* 0x000fe400078e0010 */
[----:B------:R-:W-:-:S05]  /*0a00*/  IMAD.MOV.U32 R9, RZ, RZ, R17 ;  /* 0x000000ffff097224 */ /* 0x000fca00078e0011 */
[----:B------:R-:W1:Y:S08]  /*0a10*/  LDC R0, c[0x0][0x630] ;  /* 0x00018c00ff007b82 */ /* 0x000e700000000800 */
[----:B------:R-:W2:Y:S01]  /*0a20*/  LDC.64 R26, c[0x0][0x620] ;  /* 0x00018800ff1a7b82 */ /* 0x000ea20000000a00 */
[----:B0-----:R-:W-:-:S04]  /*0a30*/  ISETP.NE.U32.AND P0, PT, R20, RZ, PT ;  /* 0x000000ff1400720c */ /* 0x001fc80003f05070 */
[----:B------:R-:W-:-:S13]  /*0a40*/  ISETP.NE.AND.EX P0, PT, R21, RZ, PT, P0 ;  /* 0x000000ff1500720c */ /* 0x000fda0003f05300 */
[----:B-12---:R-:W-:Y:S05]  /*0a50*/  @!P0 BRA `(.L_x_9) ;  /* 0x0000000000288947 */ /* 0x006fea0003800000 */
[----:B------:R-:W0:Y:S02]  /*0a60*/  LDC R13, c[0x0][0x634] ;  /* 0x00018d00ff0d7b82 */ /* 0x000e240000000800 */
[----:B0-----:R-:W-:-:S05]  /*0a70*/  IADD3 R13, P0, R16, R13, RZ ;  /* 0x0000000d100d7210 */ /* 0x001fca0007f1e0ff */
[----:B------:R-:W-:-:S04]  /*0a80*/  IMAD.X R15, RZ, RZ, R17, P0 ;  /* 0x000000ffff0f7224 */ /* 0x000fc800000e0611 */
[----:B------:R-:W-:-:S04]  /*0a90*/  IMAD.WIDE.U32 R8, R15, R20, RZ ;  /* 0x000000140f087225 */ /* 0x000fc800078e00ff */
[----:B------:R-:W-:-:S04]  /*0aa0*/  IMAD.WIDE.U32 R10, P0, R13, R21, R8 ;  /* 0x000000150d0a7225 */ /* 0x000fc80007800008 */
[----:B------:R-:W-:-:S04]  /*0ab0*/  IMAD.WIDE.U32 R8, R13, R20, RZ ;  /* 0x000000140d087225 */ /* 0x000fc800078e00ff */
[----:B------:R-:W-:Y:S01]  /*0ac0*/  IMAD.X R13, RZ, RZ, RZ, P0 ;  /* 0x000000ffff0d7224 */ /* 0x000fe200000e06ff */
[----:B------:R-:W-:Y:S01]  /*0ad0*/  IADD3 RZ, P0, R9, R10, RZ ;  /* 0x0000000a09ff7210 */ /* 0x000fe20007f1e0ff */
[----:B------:R-:W-:-:S04]  /*0ae0*/  IMAD.MOV.U32 R12, RZ, RZ, R11 ;  /* 0x000000ffff0c7224 */ /* 0x000fc800078e000b */
[----:B------:R-:W-:-:S08]  /*0af0*/  IMAD.WIDE.U32.X R8, R15, R21, R12, P0 ;  /* 0x000000150f087225 */ /* 0x000fd000000e040c */
.L_x_9:
[----:B------:R-:W0:Y:S01]  /*0b00*/  LDC.64 R20, c[0x0][0x640] ;  /* 0x00019000ff147b82 */ /* 0x000e220000000a00 */
[--C-:B------:R-:W-:Y:S01]  /*0b10*/  SHF.R.U64 R59, R8, R0, R9.reuse ;  /* 0x00000000083b7219 */ /* 0x100fe20000001209 */
[----:B------:R-:W-:Y:S01]  /*0b20*/  IMAD R28, R7, R24, R4 ;  /* 0x00000018071c7224 */ /* 0x000fe200078e0204 */
[----:B------:R-:W-:Y:S01]  /*0b30*/  SHF.R.U32.HI R0, RZ, R0, R9 ;  /* 0x00000000ff007219 */ /* 0x000fe20000011609 */
[----:B------:R-:W-:Y:S01]  /*0b40*/  IMAD.MOV.U32 R25, RZ, RZ, 0x1 ;  /* 0x00000001ff197424 */ /* 0x000fe200078e00ff */
[----:B------:R-:W-:-:S03]  /*0b50*/  IADD3 R5, P0, RZ, -R59, RZ ;  /* 0x8000003bff057210 */ /* 0x000fc60007f1e0ff */
[----:B------:R-:W1:Y:S02]  /*0b60*/  LDC R6, c[0x0][0x618] ;  /* 0x00018600ff067b82 */ /* 0x000e640000000800 */
[----:B------:R-:W-:-:S04]  /*0b70*/  IMAD.X R9, RZ, RZ, ~R0, P0 ;  /* 0x000000ffff097224 */ /* 0x000fc800000e0e00 */
[-C--:B------:R-:W-:Y:S02]  /*0b80*/  IMAD R0, R9, R26.reuse, RZ ;  /* 0x0000001a09007224 */ /* 0x080fe400078e02ff */
[----:B------:R-:W2:Y:S01]  /*0b90*/  LDC R11, c[0x0][0x608] ;  /* 0x00018200ff0b7b82 */ /* 0x000ea20000000800 */
[----:B------:R-:W-:-:S04]  /*0ba0*/  IMAD.WIDE.U32 R8, R5, R26, R16 ;  /* 0x0000001a05087225 */ /* 0x000fc800078e0010 */
[----:B------:R-:W-:-:S03]  /*0bb0*/  IMAD R5, R5, R27, R0 ;  /* 0x0000001b05057224 */ /* 0x000fc600078e0200 */
[----:B------:R-:W3:Y:S01]  /*0bc0*/  LDC R12, c[0x0][0x658] ;  /* 0x00019600ff0c7b82 */ /* 0x000ee20000000800 */
[----:B0-----:R-:W-:Y:S01]  /*0bd0*/  ISETP.NE.U32.AND P0, PT, R20, RZ, PT ;  /* 0x000000ff1400720c */ /* 0x001fe20003f05070 */
[----:B------:R-:W-:Y:S02]  /*0be0*/  IMAD.IADD R5, R9, 0x1, R5 ;  /* 0x0000000109057824 */ /* 0x000fe400078e0205 */
[----:B------:R-:W-:Y:S01]  /*0bf0*/  IMAD.MOV.U32 R9, RZ, RZ, -0x1 ;  /* 0xffffffffff097424 */ /* 0x000fe200078e00ff */
[----:B------:R-:W-:-:S03]  /*0c00*/  ISETP.NE.AND.EX P0, PT, R21, RZ, PT, P0 ;  /* 0x000000ff1500720c */ /* 0x000fc60003f05300 */
[----:B------:R-:W0:Y:S01]  /*0c10*/  LDC R15, c[0x0][0x600] ;  /* 0x00018000ff0f7b82 */ /* 0x000e220000000800 */
[-CC-:B-1----:R-:W-:Y:S02]  /*0c20*/  SHF.R.U64 R13, R8, R6.reuse, R5.reuse ;  /* 0x00000006080d7219 */ /* 0x182fe40000001205 */
[----:B------:R-:W-:-:S05]  /*0c30*/  SHF.R.U32.HI R0, RZ, R6, R5 ;  /* 0x00000006ff007219 */ /* 0x000fca0000011605 */
[----:B------:R-:W1:Y:S01]  /*0c40*/  LDC R14, c[0x0][0x648] ;  /* 0x00019200ff0e7b82 */ /* 0x000e620000000800 */
[-CC-:B--2---:R-:W-:Y:S02]  /*0c50*/  SHF.R.U64 R29, R13, R11.reuse, R0.reuse ;  /* 0x0000000b0d1d7219 */ /* 0x184fe40000001200 */
[----:B------:R-:W-:-:S05]  /*0c60*/  SHF.R.U32.HI R5, RZ, R11, R0 ;  /* 0x0000000bff057219 */ /* 0x000fca0000011600 */
[----:B------:R-:W2:Y:S01]  /*0c70*/  LDC R26, c[0x0][0x638] ;  /* 0x00018e00ff1a7b82 */ /* 0x000ea20000000800 */
[-CC-:B---3--:R-:W-:Y:S02]  /*0c80*/  SHF.R.U64 R24, R29, R12.reuse, R5.reuse ;  /* 0x0000000c1d187219 */ /* 0x188fe40000001205 */
[-C--:B------:R-:W-:Y:S02]  /*0c90*/  SHF.L.U32 R0, R9, R12.reuse, RZ ;  /* 0x0000000c09007219 */ /* 0x080fe400000006ff */
[----:B------:R-:W-:Y:S01]  /*0ca0*/  SHF.R.U32.HI R5, RZ, R12, R5 ;  /* 0x0000000cff057219 */ /* 0x000fe20000011605 */
[----:B------:R-:W-:Y:S01]  /*0cb0*/  IMAD.MOV.U32 R4, RZ, RZ, R24 ;  /* 0x000000ffff047224 */ /* 0x000fe200078e0018 */
[----:B------:R-:W-:Y:S01]  /*0cc0*/  LOP3.LUT R10, RZ, R0, RZ, 0x33, !PT ;  /* 0x00000000ff0a7212 */ /* 0x000fe200078e33ff */
[----:B------:R-:W3:Y:S01]  /*0cd0*/  LDC R27, c[0x0][0x610] ;  /* 0x00018400ff1b7b82 */ /* 0x000ee20000000800 */
[----:B------:R-:W-:Y:S05]  /*0ce0*/  @!P0 BRA `(.L_x_10) ;  /* 0x0000000000288947 */ /* 0x000fea0003800000 */
[----:B------:R-:W4:Y:S02]  /*0cf0*/  LDC R9, c[0x0][0x64c] ;  /* 0x00019300ff097b82 */ /* 0x000f240000000800 */
[----:B----4-:R-:W-:-:S05]  /*0d00*/  IADD3 R9, P0, R24, R9, RZ ;  /* 0x0000000918097210 */ /* 0x010fca0007f1e0ff */
        /* <DEDUP_REMOVED lines=8> */
.L_x_10:
[----:B-1----:R-:W-:Y:S01]  /*0d90*/  SHF.R.U64 R4, R4, R14, R5 ;  /* 0x0000000e04047219 */ /* 0x002fe20000001205 */
[----:B0-----:R-:W-:Y:S01]  /*0da0*/  VIADD R6, R15, 0xffffffff ;  /* 0xffffffff0f067836 */ /* 0x001fe20000000000 */
[----:B------:R-:W-:Y:S02]  /*0db0*/  SHF.L.U32 R0, R25, R12, RZ ;  /* 0x0000000c19007219 */ /* 0x000fe400000006ff */
[----:B------:R-:W-:Y:S01]  /*0dc0*/  LOP3.LUT R5, R29, R10, RZ, 0xc0, !PT ;  /* 0x0000000a1d057212 */ /* 0x000fe200078ec0ff */
[----:B------:R-:W-:Y:S01]  /*0dd0*/  IMAD.MOV R7, RZ, RZ, -R4 ;  /* 0x000000ffff077224 */ /* 0x000fe200078e0a04 */
[----:B------:R-:W-:Y:S02]  /*0de0*/  SEL R3, R3, R28, !P1 ;  /* 0x0000001c03037207 */ /* 0x000fe40004800000 */
[----:B------:R-:W-:Y:S01]  /*0df0*/  LOP3.LUT R6, R13, R6, RZ, 0xc0, !PT ;  /* 0x000000060d067212 */ /* 0x000fe200078ec0ff */
[----:B------:R-:W-:Y:S02]  /*0e00*/  IMAD R4, R0, R4, R5 ;  /* 0x0000000400047224 */ /* 0x000fe400078e0205 */
[----:B--2---:R-:W-:-:S02]  /*0e10*/  IMAD R0, R7, R26, R24 ;  /* 0x0000001a07007224 */ /* 0x004fc400078e0218 */
[----:B---3--:R-:W-:Y:S02]  /*0e20*/  IMAD R3, R4, R27, R3 ;  /* 0x0000001b04037224 */ /* 0x008fe400078e0203 */
[----:B------:R-:W-:Y:S02]  /*0e30*/  IMAD.MOV.U32 R5, RZ, RZ, 0x1 ;  /* 0x00000001ff057424 */ /* 0x000fe400078e00ff */
[----:B------:R-:W-:-:S03]  /*0e40*/  IMAD R4, R0, R15, R6 ;  /* 0x0000000f00047224 */ /* 0x000fc600078e0206 */
[----:B------:R-:W-:Y:S02]  /*0e50*/  PRMT R0, R5, 0x7610, R0 ;  /* 0x0000761005007816 */ /* 0x000fe40000000000 */
[----:B------:R-:W-:Y:S02]  /*0e60*/  SEL R60, R4, R3, !P1 ;  /* 0x00000003043c7207 */ /* 0x000fe40004800000 */
[----:B------:R-:W-:-:S07]  /*0e70*/  SEL R63, R3, R4, !P1 ;  /* 0x00000004033f7207 */ /* 0x000fce0004800000 */
.L_x_8:
[----:B------:R-:W-:-:S08]  /*0e80*/  NOP ;  /* 0x0000000000007918 */ /* 0x000fd00000000000 */
[----:B------:R-:W0:Y:S02]  /*0e90*/  USETMAXREG.TRY_ALLOC.CTAPOOL UP0, 0xe8 ;  /* 0x000000e8000079c8 */ /* 0x000e240008000600 */
[----:B0-----:R-:W-:-:S13]  /*0ea0*/  PLOP3.LUT P0, PT, PT, PT, UP0, 0x80, 0x0 ;  /* 0x000000000000781c */ /* 0x001fda0003f0f008 */
[----:B------:R-:W-:Y:S05]  /*0eb0*/  @!P0 BRA `(.L_x_8) ;  /* 0xfffffffc00f08947 */ /* 0x000fea000383ffff */
[----:B------:R-:W-:Y:S01]  /*0ec0*/  ULDC.64 UR4, c[0x0][0x598] ;  /* 0x0001660000047ab9 */ /* 0x000fe20000000a00 */
[----:B------:R-:W-:Y:S01]  /*0ed0*/  ULDC.64 UR36, c[0x0][0x208] ;  /* 0x0000820000247ab9 */ /* 0x000fe20000000a00 */
[----:B------:R-:W-:-:S04]  /*0ee0*/  ISETP.NE.U32.AND P0, PT, RZ, UR4, PT ;  /* 0x00000004ff007c0c */ /* 0x000fc8000bf05070 */
[----:B------:R-:W-:-:S13]  /*0ef0*/  ISETP.NE.AND.EX P0, PT, RZ, UR5, PT, P0 ;  /* 0x00000005ff007c0c */ /* 0x000fda000bf05300 */
[----:B------:R-:W-:Y:S05]  /*0f00*/  @!P0 BRA `(.L_x_11) ;  /* 0x00000000001c8947 */ /* 0x000fea0003800000 */
[----:B------:R-:W0:Y:S02]  /*0f10*/  LDC.64 R4, c[0x0][0x598] ;  /* 0x00016600ff047b82 */ /* 0x000e240000000a00 */
[----:B0-----:R-:W2:Y:S02]  /*0f20*/  LDG.E.64 R4, desc[UR36][R4.64] ;  /* 0x0000002404047981 */ /* 0x001ea4000c1e1b00 */
[----:B--2---:R-:W-:-:S04]  /*0f30*/  ISETP.NE.U32.AND P0, PT, R4, RZ, PT ;  /* 0x000000ff0400720c */ /* 0x004fc80003f05070 */
[----:B------:R-:W-:-:S13]  /*0f40*/  ISETP.NE.AND.EX P0, PT, R5, RZ, PT, P0 ;  /* 0x000000ff0500720c */ /* 0x000fda0003f05300 */
[----:B------:R-:W-:Y:S05]  /*0f50*/  @!P0 BRA `(.L_x_11) ;  /* 0x0000000000088947 */ /* 0x000fea0003800000 */
[----:B------:R0:W5:Y:S01]  /*0f60*/  LD.E R56, desc[UR36][R4.64] ;  /* 0x0000002404387980 */ /* 0x000162000c101900 */
[----:B------:R-:W-:Y:S05]  /*0f70*/  BRA `(.L_x_12) ;  /* 0x0000000000247947 */ /* 0x000fea0003800000 */
.L_x_11:
[----:B------:R-:W-:Y:S02]  /*0f80*/  ULDC.64 UR4, c[0x0][0x588] ;  /* 0x0001620000047ab9 */ /* 0x000fe40000000a00 */
[----:B------:R-:W-:-:S04]  /*0f90*/  ISETP.NE.U32.AND P0, PT, RZ, UR4, PT ;  /* 0x00000004ff007c0c */ /* 0x000fc8000bf05070 */
[----:B------:R-:W-:-:S13]  /*0fa0*/  ISETP.NE.AND.EX P0, PT, RZ, UR5, PT, P0 ;  /* 0x00000005ff007c0c */ /* 0x000fda000bf05300 */
[----:B------:R-:W-:Y:S05]  /*0fb0*/  @!P0 BRA `(.L_x_13) ;  /* 0x00000000000c8947 */ /* 0x000fea0003800000 */
[----:B------:R-:W0:Y:S02]  /*0fc0*/  LDC.64 R56, c[0x0][0x588] ;  /* 0x00016200ff387b82 */ /* 0x000e240000000a00 */
[----:B0-----:R1:W5:Y:S01]  /*0fd0*/  LDG.E R56, desc[UR36][R56.64] ;  /* 0x0000002438387981 */ /* 0x001362000c1e1900 */
[----:B------:R-:W-:Y:S05]  /*0fe0*/  BRA `(.L_x_12) ;  /* 0x0000000000087947 */ /* 0x000fea0003800000 */
.L_x_13:
[----:B------:R-:W-:Y:S02]  /*0ff0*/  ULDC UR4, c[0x0][0x580] ;  /* 0x0001600000047ab9 */ /* 0x000fe40000000800 */
[----:B------:R-:W-:-:S07]  /*1000*/  IMAD.U32 R56, RZ, RZ, UR4 ;  /* 0x00000004ff387e24 */ /* 0x000fce000f8e00ff */
.L_x_12:
[----:B------:R-:W-:Y:S02]  /*1010*/  ULDC.64 UR4, c[0x0][0x5a0] ;  /* 0x0001680000047ab9 */ /* 0x000fe40000000a00 */
[----:B------:R-:W-:-:S04]  /*1020*/  ISETP.NE.U32.AND P0, PT, RZ, UR4, PT ;  /* 0x00000004ff007c0c */ /* 0x000fc8000bf05070 */
[----:B------:R-:W-:-:S13]  /*1030*/  ISETP.NE.AND.EX P0, PT, RZ, UR5, PT, P0 ;  /* 0x00000005ff007c0c */ /* 0x000fda000bf05300 */
[----:B------:R-:W-:Y:S05]  /*1040*/  @!P0 BRA `(.L_x_14) ;  /* 0x00000000001c8947 */ /* 0x000fea0003800000 */
[----:B0-----:R-:W0:Y:S02]  /*1050*/  LDC.64 R4, c[0x0][0x5a0] ;  /* 0x00016800ff047b82 */ /* 0x001e240000000a00 */
[----:B0-----:R-:W2:Y:S02]  /*1060*/  LDG.E.64 R4, desc[UR36][R4.64] ;  /* 0x0000002404047981 */ /* 0x001ea4000c1e1b00 */
[----:B--2---:R-:W-:-:S04]  /*1070*/  ISETP.NE.U32.AND P0, PT, R4, RZ, PT ;  /* 0x000000ff0400720c */ /* 0x004fc80003f05070 */
[----:B------:R-:W-:-:S13]  /*1080*/  ISETP.NE.AND.EX P0, PT, R5, RZ, PT, P0 ;  /* 0x000000ff0500720c */ /* 0x000fda0003f05300 */
[----:B------:R-:W-:Y:S05]  /*1090*/  @!P0 BRA `(.L_x_14) ;  /* 0x0000000000088947 */ /* 0x000fea0003800000 */
[----:B-1----:R0:W5:Y:S01]  /*10a0*/  LD.E R57, desc[UR36][R4.64] ;  /* 0x0000002404397980 */ /* 0x002162000c101900 */
[----:B------:R-:W-:Y:S05]  /*10b0*/  BRA `(.L_x_15) ;  /* 0x0000000000247947 */ /* 0x000fea0003800000 */
.L_x_14:
[----:B------:R-:W-:Y:S02]  /*10c0*/  ULDC.64 UR4, c[0x0][0x590] ;  /* 0x0001640000047ab9 */ /* 0x000fe40000000a00 */
[----:B------:R-:W-:-:S04]  /*10d0*/  ISETP.NE.U32.AND P0, PT, RZ, UR4, PT ;  /* 0x00000004ff007c0c */ /* 0x000fc8000bf05070 */
[----:B------:R-:W-:-:S13]  /*10e0*/  ISETP.NE.AND.EX P0, PT, RZ, UR5, PT, P0 ;  /* 0x00000005ff007c0c */ /* 0x000fda000bf05300 */
[----:B------:R-:W-:Y:S05]  /*10f0*/  @!P0 BRA `(.L_x_16) ;  /* 0x00000000000c8947 */ /* 0x000fea0003800000 */
[----:B0-----:R-:W1:Y:S02]  /*1100*/  LDC.64 R4, c[0x0][0x590] ;  /* 0x00016400ff047b82 */ /* 0x001e640000000a00 */
[----:B-1----:R1:W5:Y:S01]  /*1110*/  LDG.E R57, desc[UR36][R4.64] ;  /* 0x0000002404397981 */ /* 0x002362000c1e1900 */
[----:B------:R-:W-:Y:S05]  /*1120*/  BRA `(.L_x_15) ;  /* 0x0000000000087947 */ /* 0x000fea0003800000 */
.L_x_16:
[----:B------:R-:W-:Y:S02]  /*1130*/  ULDC UR4, c[0x0][0x584] ;  /* 0x0001610000047ab9 */ /* 0x000fe40000000800 */
[----:B-1----:R-:W-:-:S07]  /*1140*/  IMAD.U32 R57, RZ, RZ, UR4 ;  /* 0x00000004ff397e24 */ /* 0x002fce000f8e00ff */
.L_x_15:
[----:B------:R-:W-:-:S13]  /*1150*/  LOP3.LUT P0, RZ, R0, 0xff, RZ, 0xc0, !PT ;  /* 0x000000ff00ff7812 */ /* 0x000fda000780c0ff */
[----:B------:R-:W-:Y:S05]  /*1160*/  @!P0 EXIT ;  /* 0x000000000000894d */ /* 0x000fea0003800000 */
[----:B------:R-:W-:Y:S01]  /*1170*/  ULDC UR4, c[0x0][0x28c] ;  /* 0x0000a30000047ab9 */ /* 0x000fe20000000800 */
[----:B------:R-:W-:Y:S01]  /*1180*/  UMOV UR38, URZ ;  /* 0x0000003f00267c82 */ /* 0x000fe20008000000 */
[----:B------:R-:W-:Y:S01]  /*1190*/  UIADD3 UR4, UR4, 0xff, URZ ;  /* 0x000000ff04047890 */ /* 0x000fe2000fffe03f */
[----:B------:R-:W-:-:S03]  /*11a0*/  UMOV UR39, URZ ;  /* 0x0000003f00277c82 */ /* 0x000fc60008000000 */
[----:B------:R-:W-:-:S04]  /*11b0*/  USHF.R.S32.HI UR5, URZ, 0x1f, UR4 ;  /* 0x0000001f3f057899 */ /* 0x000fc80008011404 */
[----:B------:R-:W-:-:S04]  /*11c0*/  ULEA.HI UR5, UR5, UR4, URZ, 0x8 ;  /* 0x0000000405057291 */ /* 0x000fc8000f8f403f */
[----:B------:R-:W-:-:S12]  /*11d0*/  USHF.R.S32.HI UR40, URZ, 0x8, UR5 ;  /* 0x000000083f287899 */ /* 0x000fd80008011405 */
.L_x_102:
[----:B------:R-:W-:Y:S01]  /*11e0*/  LOP3.LUT R0, R18, 0x80, RZ, 0xc0, !PT ;  /* 0x0000008012007812 */ /* 0x000fe200078ec0ff */
[----:B--2---:R-:W2:Y:S01]  /*11f0*/  S2UR UR7, SR_CgaCtaId ;  /* 0x00000000000779c3 */ /* 0x004ea20000008800 */
[----:B------:R-:W-:Y:S02]  /*1200*/  UMOV UR6, 0x400 ;  /* 0x0000040000067882 */ /* 0x000fe40000000000 */
[----:B------:R-:W-:-:S06]  /*1210*/  SHF.R.U32.HI R0, RZ, 0x7, R0 ;  /* 0x00000007ff007819 */ /* 0x000fcc0000011600 */
[----:B------:R-:W3:Y:S01]  /*1220*/  SHFL.IDX PT, R0, R0, RZ, 0x1f ;  /* 0x00001fff00007589 */ /* 0x000ee200000e0000 */
[----:B--2---:R-:W-:Y:S01]  /*1230*/  ULEA UR6, UR7, UR6, 0x18 ;  /* 0x0000000607067291 */ /* 0x004fe2000f8ec03f */
[----:B---3--:R-:W-:-:S13]  /*1240*/  R2UR UR4, R0 ;  /* 0x00000000000472ca */ /* 0x008fda00000e0000 */
[----:B------:R-:W-:-:S04]  /*1250*/  ULEA.HI UR5, UR4, UR4, URZ, 0x1 ;  /* 0x0000000404057291 */ /* 0x000fc8000f8f083f */
[----:B------:R-:W-:-:S04]  /*1260*/  ULOP3.LUT UR5, UR5, 0x7fffe, URZ, 0xc0, !UPT ;  /* 0x0007fffe05057892 */ /* 0x000fc8000f8ec03f */
[----:B------:R-:W-:-:S03]  /*1270*/  UIADD3 UR5, UR4, -UR5, URZ ;  /* 0x8000000504057290 */ /* 0x000fc6000fffe03f */
[----:B------:R-:W-:Y:S01]  /*1280*/  ULDC UR4, c[0x0][0x28c] ;  /* 0x0000a30000047ab9 */ /* 0x000fe20000000800 */
[----:B------:R-:W-:Y:S01]  /*1290*/  ULEA UR5, UR5, UR6, 0xd ;  /* 0x0000000605057291 */ /* 0x000fe2000f8e683f */
[----:B------:R-:W-:-:S03]  /*12a0*/  ISETP.LT.AND P0, PT, RZ, UR4, PT ;  /* 0x00000004ff007c0c */ /* 0x000fc6000bf01270 */
[----:B------:R-:W-:-:S04]  /*12b0*/  UIADD3 UR5, UR5, 0x100, URZ ;  /* 0x0000010005057890 */ /* 0x000fc8000fffe03f */
[----:B------:R-:W-:-:S04]  /*12c0*/  USHF.R.U32.HI UR5, URZ, 0x4, UR5 ;  /* 0x000000043f057899 */ /* 0x000fc80008011605 */
[----:B------:R-:W-:-:S04]  /*12d0*/  ULOP3.LUT UR5, UR5, 0x3fff, URZ, 0xc0, !UPT ;  /* 0x00003fff05057892 */ /* 0x000fc8000f8ec03f */
[----:B------:R-:W-:Y:S01]  /*12e0*/  ULOP3.LUT UR41, UR5, 0x10000, URZ, 0xfc, !UPT ;  /* 0x0001000005297892 */ /* 0x000fe2000f8efc3f */
[----:B0---4-:R-:W-:Y:S11]  /*12f0*/  @P0 BRA `(.L_x_17) ;  /* 0x0000000000400947 */ /* 0x011ff60003800000 */
[----:B------:R-:W-:Y:S01]  /*1300*/  MOV R0, 0x0 ;  /* 0x0000000000007802 */ /* 0x000fe20000000f00 */
[----:B------:R-:W-:Y:S01]  /*1310*/  ULDC.64 UR4, c[0x4][0x68] ;  /* 0x01001a0000047ab9 */ /* 0x000fe20000000a00 */
[----:B------:R-:W-:Y:S01]  /*1320*/  ULDC.64 UR6, c[0x4][0x8] ;  /* 0x0100020000067ab9 */ /* 0x000fe20000000a00 */
[----:B01----:R-:W-:Y:S01]  /*1330*/  IMAD.U32 R4, RZ, RZ, UR4 ;  /* 0x00000004ff047e24 */ /* 0x003fe2000f8e00ff */
[----:B------:R0:W1:Y:S01]  /*1340*/  LDC.64 R14, c[0x4][R0] ;  /* 0x01000000000e7b82 */ /* 0x0000620000000a00 */
[----:B------:R-:W-:Y:S01]  /*1350*/  IMAD.U32 R5, RZ, RZ, UR5 ;  /* 0x00000005ff057e24 */ /* 0x000fe2000f8e00ff */
[----:B------:R-:W-:Y:S01]  /*1360*/  ULDC.64 UR4, c[0x4][0x70] ;  /* 0x01001c0000047ab9 */ /* 0x000fe20000000a00 */
[----:B------:R-:W-:Y:S02]  /*1370*/  IMAD.U32 R10, RZ, RZ, UR6 ;  /* 0x00000006ff0a7e24 */ /* 0x000fe4000f8e00ff */
[----:B------:R-:W-:Y:S02]  /*1380*/  IMAD.U32 R6, RZ, RZ, UR4 ;  /* 0x00000004ff067e24 */ /* 0x000fe4000f8e00ff */
[----:B------:R-:W-:-:S02]  /*1390*/  IMAD.U32 R7, RZ, RZ, UR5 ;  /* 0x00000005ff077e24 */ /* 0x000fc4000f8e00ff */
[----:B------:R-:W-:Y:S02]  /*13a0*/  IMAD.U32 R11, RZ, RZ, UR7 ;  /* 0x00000007ff0b7e24 */ /* 0x000fe4000f8e00ff */
[----:B------:R-:W-:Y:S02]  /*13b0*/  IMAD.MOV.U32 R8, RZ, RZ, 0x1e1 ;  /* 0x000001e1ff087424 */ /* 0x000fe400078e00ff */
[----:B------:R-:W-:Y:S02]  /*13c0*/  IMAD.MOV.U32 R12, RZ, RZ, 0x1 ;  /* 0x00000001ff0c7424 */ /* 0x000fe400078e00ff */
[----:B0-----:R-:W-:-:S07]  /*13d0*/  IMAD.MOV.U32 R13, RZ, RZ, RZ ;  /* 0x000000ffff0d7224 */ /* 0x001fce00078e00ff */
[----:B------:R-:W-:-:S07]  /*13e0*/  LEPC R20, `(.L_x_17) ;  /* 0x000000001014794e */ /* 0x000fce0000000000 */
[----:B-1---5:R-:W-:Y:S05]  /*13f0*/  CALL.ABS.NOINC R14 ;  /* 0x000000000e007343 */ /* 0x022fea0003c00000 */
.L_x_17:
[----:B------:R-:W-:-:S04]  /*1400*/  LOP3.LUT R0, R19, 0x1, RZ, 0xfc, !PT ;  /* 0x0000000113007812 */ /* 0x000fc800078efcff */
[----:B------:R-:W-:-:S13]  /*1410*/  ISETP.NE.AND P0, PT, R0, 0x3, PT ;  /* 0x000000030000780c */ /* 0x000fda0003f05270 */
[----:B------:R-:W-:Y:S05]  /*1420*/  @!P0 BRA `(.L_x_18) ;  /* 0x0000000000048947 */ /* 0x000fea0003800000 */
[----:B------:R-:W-:Y:S01]  /*1430*/  BPT.TRAP 0x1 ;  /* 0x000000040000795c */ /* 0x000fe20000300000 */
.L_x_18:
[----:B------:R-:W2:Y:S01]  /*1440*/  S2UR UR5, SR_CgaCtaId ;  /* 0x00000000000579c3 */ /* 0x000ea20000008800 */
[----:B------:R-:W-:Y:S01]  /*1450*/  UMOV UR4, 0x400 ;  /* 0x0000040000047882 */ /* 0x000fe20000000000 */
[----:B------:R-:W-:Y:S02]  /*1460*/  IMAD.U32 R0, RZ, RZ, UR38 ;  /* 0x00000026ff007e24 */ /* 0x000fe4000f8e00ff */
[----:B------:R-:W-:-:S03]  /*1470*/  IMAD.U32 R3, RZ, RZ, UR39 ;  /* 0x00000027ff037e24 */ /* 0x000fc6000f8e00ff */
[----:B------:R-:W-:Y:S01]  /*1480*/  SHF.L.U32 R0, R0, 0x1f, RZ ;  /* 0x0000001f00007819 */ /* 0x000fe200000006ff */
[----:B--2---:R-:W-:-:S06]  /*1490*/  ULEA UR4, UR5, UR4, 0x18 ;  /* 0x0000000405047291 */ /* 0x004fcc000f8ec03f */
[----:B------:R-:W-:-:S04]  /*14a0*/  IMAD.U32 R6, RZ, RZ, UR4 ;  /* 0x00000004ff067e24 */ /* 0x000fc8000f8e00ff */
[----:B------:R-:W-:-:S04]  /*14b0*/  IMAD R3, R3, 0x8, R6 ;  /* 0x0000000803037824 */ /* 0x000fc800078e0206 */
[----:B------:R2:W3:Y:S01]  /*14c0*/  SYNCS.PHASECHK.TRANS64.TRYWAIT P1, [R3+URZ], R0 ;  /* 0x00000000030075a7 */ /* 0x0004e2000802017f */
[----:B------:R-:W-:Y:S05]  /*14d0*/  @!P0 BRA `(.L_x_19) ;  /* 0x0000000000048947 */ /* 0x000fea0003800000 */
[----:B------:R-:W-:Y:S01]  /*14e0*/  BPT.TRAP 0x1 ;  /* 0x000000040000795c */ /* 0x000fe20000300000 */
.L_x_19:
[----:B---3--:R-:W-:Y:S05]  /*14f0*/  @P1 BRA `(.L_x_20) ;  /* 0x0000000000081947 */ /* 0x008fea0003800000 */
[----:B------:R-:W3:Y:S02]  /*1500*/  SYNCS.PHASECHK.TRANS64.TRYWAIT P1, [R3+URZ], R0 ;  /* 0x00000000030075a7 */ /* 0x000ee4000802017f */
[----:B---3--:R-:W-:Y:S05]  /*1510*/  @!P1 BRA `(.L_x_21) ;  /* 0x0000004c00749947 */ /* 0x008fea0003800000 */
.L_x_20:
[----:B------:R-:W-:-:S04]  /*1520*/  UISETP.LT.AND UP0, UPT, UR40, 0x1, UPT ;  /* 0x000000012800788c */ /* 0x000fc8000bf01270 */
[----:B------:R-:W-:-:S06]  /*1530*/  USEL UR4, UR40, 0x1, UP0 ;  /* 0x0000000128047887 */ /* 0x000fcc0008000000 */
[----:B--23--:R-:W-:Y:S01]  /*1540*/  IMAD.U32 R0, RZ, RZ, UR4 ;  /* 0x00000004ff007e24 */ /* 0x00cfe2000f8e00ff */
[----:B------:R-:W-:Y:S05]  /*1550*/  WARPSYNC.ALL ;  /* 0x0000000000007948 */ /* 0x000fea0003800000 */
[----:B------:R-:W-:-:S04]  /*1560*/  IADD3 R0, -R0, UR40, RZ ;  /* 0x0000002800007c10 */ /* 0x000fc8000fffe1ff */
[----:B------:R-:W-:Y:S02]  /*1570*/  ISETP.GE.AND P1, PT, R0, 0x1, PT ;  /* 0x000000010000780c */ /* 0x000fe40003f26270 */
[----:B------:R-:W-:Y:S01]  /*1580*/  R2UR UR4, R6 ;  /* 0x00000000060472ca */ /* 0x000fe200000e0000 */
[----:B------:R-:W-:Y:S01]  /*1590*/  UIMAD UR8, UR39, 0xc00, UR41 ;  /* 0x00000c00270878a4 */ /* 0x000fe2000f8e0229 */
[----:B------:R-:W-:Y:S01]  /*15a0*/  WARPGROUP.ARRIVE ;  /* 0x00000000000079c5 */ /* 0x000fe20000000000 */
[----:B------:R-:W-:Y:S01]  /*15b0*/  UMOV UR9, 0x40000040 ;  /* 0x4000004000097882 */ /* 0x000fe20000000000 */
[----:B------:R-:W-:Y:S01]  /*15c0*/  UMOV UR11, 0x40000040 ;  /* 0x40000040000b7882 */ /* 0x000fe20000000000 */
[----:B------:R-:W-:Y:S01]  /*15d0*/  UIADD3 UR12, UR8, 0x400, URZ ;  /* 0x00000400080c7890 */ /* 0x000fe2000fffe03f */
[----:B------:R-:W-:Y:S01]  /*15e0*/  UMOV UR15, UR11 ;  /* 0x0000000b000f7c82 */ /* 0x000fe20008000000 */
[----:B------:R-:W-:Y:S01]  /*15f0*/  UMOV UR13, 0x40000040 ;  /* 0x40000040000d7882 */ /* 0x000fe20000000000 */
[----:B------:R-:W-:-:S05]  /*1600*/  UIADD3 UR5, UR8, 0x402, URZ ;  /* 0x0000040208057890 */ /* 0x000fca000fffe03f */
[----:B------:R-:W-:-:S04]  /*1610*/  UIADD3 UR4, UR4, 0x30100, URZ ;  /* 0x0003010004047890 */ /* 0x000fc8000fffe03f */
[----:B------:R-:W-:-:S04]  /*1620*/  USHF.R.U32.HI UR4, URZ, 0x4, UR4 ;  /* 0x000000043f047899 */ /* 0x000fc80008011604 */
[----:B------:R-:W-:-:S04]  /*1630*/  ULOP3.LUT UR4, UR4, 0x3fff, URZ, 0xc0, !UPT ;  /* 0x00003fff04047892 */ /* 0x000fc8000f8ec03f */
[----:B------:R-:W-:-:S04]  /*1640*/  ULOP3.LUT UR4, UR4, 0x10000, URZ, 0xfc, !UPT ;  /* 0x0001000004047892 */ /* 0x000fc8000f8efc3f */
[----:B------:R-:W-:-:S07]  /*1650*/  ULEA UR6, UR39, UR4, 0x9 ;  /* 0x0000000427067291 */ /* 0x000fce000f8e483f */
[----:B------:R-:W-:Y:S02]  /*1660*/  UMOV UR10, UR6 ;  /* 0x00000006000a7c82 */ /* 0x000fe40008000000 */
[----:B------:R-:W-:Y:S01]  /*1670*/  IGMMA.64x32x32.S8.S8 R40, gdesc[UR8], RZ, !UPT, gsb0 ;  /* 0x01200000082879f1 */ /* 0x000fe2000c0410ff */
[----:B------:R-:W-:Y:S01]  /*1680*/  UMOV UR14, UR10 ;  /* 0x0000000a000e7c82 */ /* 0x000fe20008000000 */
[----:B------:R-:W-:Y:S01]  /*1690*/  UIADD3 UR10, UR6, 0x106, URZ ;  /* 0x00000106060a7890 */ /* 0x000fe2000fffe03f */
[----:B------:R-:W-:Y:S01]  /*16a0*/  UMOV UR9, 0x40000040 ;  /* 0x4000004000097882 */ /* 0x000fe20000000000 */
[----:B------:R-:W-:Y:S01]  /*16b0*/  UMOV UR11, 0x40000040 ;  /* 0x40000040000b7882 */ /* 0x000fe20000000000 */
[----:B------:R-:W-:Y:S02]  /*16c0*/  WARPGROUP.DEPBAR.LE gsb0, 0x0 ;  /* 0x00008000000079c5 */ /* 0x000fe40000010000 */
[----:B------:R-:W-:-:S06]  /*16d0*/  WARPGROUP.ARRIVE ;  /* 0x00000000000079c5 */ /* 0x000fcc0000000000 */
[----:B------:R-:W-:Y:S01]  /*16e0*/  IGMMA.64x32x32.S8.S8 R24, gdesc[UR12], RZ, !UPT, gsb0 ;  /* 0x012000000c1879f1 */ /* 0x000fe2000c0410ff */
[----:B------:R-:W-:Y:S02]  /*16f0*/  UIADD3 UR12, UR8, 0x2, URZ ;  /* 0x00000002080c7890 */ /* 0x000fe4000fffe03f */
[----:B------:R-:W-:Y:S01]  /*1700*/  UIADD3 UR14, UR6, 0x2, URZ ;  /* 0x00000002060e7890 */ /* 0x000fe2000fffe03f */
[----:B------:R-:W-:Y:S01]  /*1710*/  UMOV UR13, 0x40000040 ;  /* 0x40000040000d7882 */ /* 0x000fe20000000000 */
[----:B------:R-:W-:Y:S01]  /*1720*/  UMOV UR15, 0x40000040 ;  /* 0x40000040000f7882 */ /* 0x000fe20000000000 */
[----:B------:R-:W-:Y:S02]  /*1730*/  WARPGROUP.DEPBAR.LE gsb0, 0x0 ;  /* 0x00008000000079c5 */ /* 0x000fe40000010000 */
[----:B------:R-:W-:-:S06]  /*1740*/  WARPGROUP.ARRIVE ;  /* 0x00000000000079c5 */ /* 0x000fcc0000000000 */
[----:B------:R-:W-:Y:S01]  /*1750*/  IGMMA.64x32x32.S8.S8 R40, gdesc[UR12], R40, gsb0 ;  /* 0x012000000c2879f1 */ /* 0x000fe20008041028 */
[----:B------:R-:W-:Y:S01]  /*1760*/  UMOV UR12, UR5 ;  /* 0x00000005000c7c82 */ /* 0x000fe20008000000 */
[----:B------:R-:W-:Y:S01]  /*1770*/  UMOV UR13, 0x40000040 ;  /* 0x40000040000d7882 */ /* 0x000fe20000000000 */
[----:B------:R-:W-:Y:S01]  /*1780*/  UIADD3 UR5, UR8, 0x404, URZ ;  /* 0x0000040408057890 */ /* 0x000fe2000fffe03f */
[----:B------:R-:W-:Y:S02]  /*1790*/  WARPGROUP.DEPBAR.LE gsb0, 0x0 ;  /* 0x00008000000079c5 */ /* 0x000fe40000010000 */
[----:B------:R-:W-:-:S06]  /*17a0*/  WARPGROUP.ARRIVE ;  /* 0x00000000000079c5 */ /* 0x000fcc0000000000 */
[----:B------:R-:W-:Y:S01]  /*17b0*/  IGMMA.64x32x32.S8.S8 R24, gdesc[UR12], R24, gsb0 ;  /* 0x012000000c1879f1 */ /* 0x000fe20008041018 */
        /* <DEDUP_REMOVED lines=56> */
[----:B------:R-:W-:Y:S01]  /*1b40*/  UIADD3 UR6, UR8, 0xa06, URZ ;  /* 0x00000a0608067890 */ /* 0x000fe2000fffe03f */
[----:B------:R-:W-:Y:S02]  /*1b50*/  WARPGROUP.DEPBAR.LE gsb0, 0x0 ;  /* 0x00008000000079c5 */ /* 0x000fe40000010000 */
[----:B------:R-:W-:-:S06]  /*1b60*/  WARPGROUP.ARRIVE ;  /* 0x00000000000079c5 */ /* 0x000fcc0000000000 */
[----:B------:R-:W-:Y:S01]  /*1b70*/  IGMMA.64x32x32.S8.S8 R40, gdesc[UR12], R40, gsb0 ;  /* 0x012000000c2879f1 */ /* 0x000fe20008041028 */
[----:B------:R-:W-:Y:S01]  /*1b80*/  UMOV UR12, UR5 ;  /* 0x00000005000c7c82 */ /* 0x000fe20008000000 */
[----:B------:R-:W-:Y:S01]  /*1b90*/  UMOV UR13, 0x40000040 ;  /* 0x40000040000d7882 */ /* 0x000fe20000000000 */
[----:B------:R-:W-:-:S07]  /*1ba0*/  UIADD3 UR5, UR8, 0x606, URZ ;  /* 0x0000060608057890 */ /* 0x000fce000fffe03f */
[----:B------:R-:W-:Y:S01]  /*1bb0*/  UMOV UR8, UR5 ;  /* 0x0000000500087c82 */ /* 0x000fe20008000000 */
[----:B------:R-:W-:Y:S02]  /*1bc0*/  WARPGROUP.DEPBAR.LE gsb0, 0x0 ;  /* 0x00008000000079c5 */ /* 0x000fe40000010000 */
[----:B------:R-:W-:-:S06]  /*1bd0*/  WARPGROUP.ARRIVE ;  /* 0x00000000000079c5 */ /* 0x000fcc0000000000 */
[----:B------:R-:W-:Y:S03]  /*1be0*/  IGMMA.64x32x32.S8.S8 R24, gdesc[UR12], R24, gsb0 ;  /* 0x012000000c1879f1 */ /* 0x000fe60008041018 */
[----:B------:R-:W-:Y:S02]  /*1bf0*/  WARPGROUP.DEPBAR.LE gsb0, 0x0 ;  /* 0x00008000000079c5 */ /* 0x000fe40000010000 */
[----:B------:R-:W-:-:S06]  /*1c00*/  WARPGROUP.ARRIVE ;  /* 0x00000000000079c5 */ /* 0x000fcc0000000000 */
[----:B------:R-:W-:Y:S01]  /*1c10*/  IGMMA.64x32x32.S8.S8 R40, gdesc[UR8], R40, gsb0 ;  /* 0x01200000082879f1 */ /* 0x000fe20008041028 */
[----:B------:R-:W-:Y:S01]  /*1c20*/  UMOV UR8, UR6 ;  /* 0x0000000600087c82 */ /* 0x000fe20008000000 */
[----:B------:R-:W-:Y:S01]  /*1c30*/  UMOV UR9, 0x40000040 ;  /* 0x4000004000097882 */ /* 0x000fe20000000000 */
[----:B------:R-:W-:Y:S02]  /*1c40*/  WARPGROUP.DEPBAR.LE gsb0, 0x0 ;  /* 0x00008000000079c5 */ /* 0x000fe40000010000 */
[----:B------:R-:W-:-:S06]  /*1c50*/  WARPGROUP.ARRIVE ;  /* 0x00000000000079c5 */ /* 0x000fcc0000000000 */
[----:B------:R-:W-:Y:S03]  /*1c60*/  IGMMA.64x32x32.S8.S8 R24, gdesc[UR8], R24, gsb0 ;  /* 0x01200000081879f1 */ /* 0x000fe60008041018 */
[----:B------:R-:W-:Y:S02]  /*1c70*/  WARPGROUP.DEPBAR.LE gsb0, 0x0 ;  /* 0x00008000000079c5 */ /* 0x000fe40000010000 */
[----:B------:R-:W-:Y:S05]  /*1c80*/  @!P1 BRA `(.L_x_22) ;  /* 0x0000000800549947 */ /* 0x000fea0003800000 */
[----:B------:R-:W-:Y:S02]  /*1c90*/  UIADD3 UR5, UR39, 0x1, URZ ;  /* 0x0000000127057890 */ /* 0x000fe4000fffe03f */
[----:B------:R-:W-:Y:S02]  /*1ca0*/  IMAD.U32 R3, RZ, RZ, UR39 ;  /* 0x00000027ff037e24 */ /* 0x000fe4000f8e00ff */
[----:B------:R-:W-:-:S04]  /*1cb0*/  UISETP.NE.AND UP0, UPT, UR5, 0x4, UPT ;  /* 0x000000040500788c */ /* 0x000fc8000bf05270 */
[----:B------:R-:W-:Y:S02]  /*1cc0*/  USEL UR6, URZ, 0x1, UP0 ;  /* 0x000000013f067887 */ /* 0x000fe40008000000 */
[----:B------:R-:W-:Y:S02]  /*1cd0*/  USEL UR5, UR5, URZ, UP0 ;  /* 0x0000003f05057287 */ /* 0x000fe40008000000 */
[----:B------:R-:W-:-:S06]  /*1ce0*/  ULOP3.LUT UR6, UR38, UR6, URZ, 0x3c, !UPT ;  /* 0x0000000626067292 */ /* 0x000fcc000f8e3c3f */
[----:B------:R-:W-:-:S07]  /*1cf0*/  IMAD.U32 R7, RZ, RZ, UR6 ;  /* 0x00000006ff077e24 */ /* 0x000fce000f8e00ff */
.L_x_29:
[----:B------:R-:W-:Y:S05]  /*1d00*/  @!P0 BRA `(.L_x_23) ;  /* 0x0000000000048947 */ /* 0x000fea0003800000 */
[----:B------:R-:W-:Y:S01]  /*1d10*/  BPT.TRAP 0x1 ;  /* 0x000000040000795c */ /* 0x000fe20000300000 */
.L_x_23:
[----:B------:R-:W2:Y:S01]  /*1d20*/  S2UR UR7, SR_CgaCtaId ;  /* 0x00000000000779c3 */ /* 0x000ea20000008800 */
[----:B------:R-:W-:Y:S01]  /*1d30*/  UMOV UR6, 0x400 ;  /* 0x0000040000067882 */ /* 0x000fe20000000000 */
[----:B01----:R-:W-:Y:S01]  /*1d40*/  IMAD.U32 R5, RZ, RZ, UR5 ;  /* 0x00000005ff057e24 */ /* 0x003fe2000f8e00ff */
[----:B------:R-:W-:Y:S01]  /*1d50*/  SHF.L.U32 R4, R7, 0x1f, RZ ;  /* 0x0000001f07047819 */ /* 0x000fe200000006ff */
[----:B--2---:R-:W-:-:S06]  /*1d60*/  ULEA UR6, UR7, UR6, 0x18 ;  /* 0x0000000607067291 */ /* 0x004fcc000f8ec03f */
[----:B------:R-:W-:-:S04]  /*1d70*/  IMAD.U32 R6, RZ, RZ, UR6 ;  /* 0x00000006ff067e24 */ /* 0x000fc8000f8e00ff */
[----:B------:R-:W-:-:S04]  /*1d80*/  IMAD R5, R5, 0x8, R6 ;  /* 0x0000000805057824 */ /* 0x000fc800078e0206 */
[----:B------:R0:W1:Y:S01]  /*1d90*/  SYNCS.PHASECHK.TRANS64.TRYWAIT P1, [R5+URZ], R4 ;  /* 0x00000004050075a7 */ /* 0x000062000802017f */
[----:B------:R-:W-:Y:S05]  /*1da0*/  @!P0 BRA `(.L_x_24) ;  /* 0x0000000000048947 */ /* 0x000fea0003800000 */
[----:B------:R-:W-:Y:S01]  /*1db0*/  BPT.TRAP 0x1 ;  /* 0x000000040000795c */ /* 0x000fe20000300000 */
.L_x_24:
[----:B-1----:R-:W-:Y:S05]  /*1dc0*/  @P1 BRA `(.L_x_25) ;  /* 0x0000000000081947 */ /* 0x002fea0003800000 */
[----:B------:R-:W1:Y:S02]  /*1dd0*/  SYNCS.PHASECHK.TRANS64.TRYWAIT P1, [R5+URZ], R4 ;  /* 0x00000004050075a7 */ /* 0x000e64000802017f */
[----:B-1----:R-:W-:Y:S05]  /*1de0*/  @!P1 BRA `(.L_x_26) ;  /* 0x0000004400549947 */ /* 0x002fea0003800000 */
.L_x_25:
[----:B------:R-:W-:Y:S01]  /*1df0*/  ULEA UR8, UR5, UR4, 0x9 ;  /* 0x0000000405087291 */ /* 0x000fe2000f8e483f */
[----:B------:R-:W-:Y:S01]  /*1e00*/  WARPGROUP.ARRIVE ;  /* 0x00000000000079c5 */ /* 0x000fe20000000000 */
[----:B------:R-:W-:Y:S01]  /*1e10*/  UIMAD UR6, UR5, 0xc00, UR41 ;  /* 0x00000c00050678a4 */ /* 0x000fe2000f8e0229 */
[----:B------:R-:W-:Y:S01]  /*1e20*/  UMOV UR15, 0x40000040 ;  /* 0x40000040000f7882 */ /* 0x000fe20000000000 */
[----:B------:R-:W-:Y:S02]  /*1e30*/  UMOV UR13, 0x40000040 ;  /* 0x40000040000d7882 */ /* 0x000fe40000000000 */
[----:B------:R-:W-:Y:S01]  /*1e40*/  UIADD3 UR7, UR6, 0x400, URZ ;  /* 0x0000040006077890 */ /* 0x000fe2000fffe03f */
[----:B------:R-:W-:Y:S02]  /*1e50*/  UMOV UR14, UR8 ;  /* 0x00000008000e7c82 */ /* 0x000fe40008000000 */
[----:B------:R-:W-:Y:S01]  /*1e60*/  UMOV UR12, UR6 ;  /* 0x00000006000c7c82 */ /* 0x000fe20008000000 */
[----:B------:R-:W-:Y:S01]  /*1e70*/  UIADD3 UR10, UR8, 0x106, URZ ;  /* 0x00000106080a7890 */ /* 0x000fe2000fffe03f */
[----:B------:R-:W-:Y:S01]  /*1e80*/  IGMMA.64x32x32.S8.S8 R40, gdesc[UR12], R40, gsb0 ;  /* 0x012000000c2879f1 */ /* 0x000fe20008041028 */
[----:B------:R-:W-:Y:S01]  /*1e90*/  UMOV UR13, 0x40000040 ;  /* 0x40000040000d7882 */ /* 0x000fe20000000000 */
[----:B------:R-:W-:Y:S01]  /*1ea0*/  UMOV UR12, UR7 ;  /* 0x00000007000c7c82 */ /* 0x000fe20008000000 */
[----:B------:R-:W-:Y:S01]  /*1eb0*/  UIADD3 UR7, UR6, 0x402, URZ ;  /* 0x0000040206077890 */ /* 0x000fe2000fffe03f */
[----:B------:R-:W-:Y:S01]  /*1ec0*/  UMOV UR11, 0x40000040 ;  /* 0x40000040000b7882 */ /* 0x000fe20000000000 */
[----:B------:R-:W-:Y:S01]  /*1ed0*/  UMOV UR9, 0x40000040 ;  /* 0x4000004000097882 */ /* 0x000fe20000000000 */
[----:B------:R-:W-:-:S02]  /*1ee0*/  WARPGROUP.DEPBAR.LE gsb0, 0x0 ;  /* 0x00008000000079c5 */ /* 0x000fc40000010000 */
        /* <DEDUP_REMOVED lines=71> */
[----:B------:R-:W-:Y:S02]  /*2360*/  UIADD3 UR8, UR6, 0x606, URZ ;  /* 0x0000060606087890 */ /* 0x000fe4000fffe03f */
[----:B------:R-:W-:Y:S01]  /*2370*/  UIADD3 UR6, UR6, 0xa06, URZ ;  /* 0x00000a0606067890 */ /* 0x000fe2000fffe03f */
        /* <DEDUP_REMOVED lines=18> */
[----:B------:R-:W-:Y:S01]  /*24a0*/  BPT.TRAP 0x1 ;  /* 0x000000040000795c */ /* 0x000fe20000300000 */
.L_x_27:
[----:B------:R-:W-:-:S13]  /*24b0*/  ISETP.NE.AND P1, PT, R22, RZ, PT ;  /* 0x000000ff1600720c */ /* 0x000fda0003f25270 */
[----:B01----:R-:W-:-:S04]  /*24c0*/  @P1 IMAD R4, R3, 0x8, R6 ;  /* 0x0000000803041824 */ /* 0x003fc800078e0206 */
[----:B------:R-:W-:-:S05]  /*24d0*/  @P1 VIADD R4, R4, 0x20 ;  /* 0x0000002004041836 */ /* 0x000fca0000000000 */
[----:B------:R-:W-:-:S04]  /*24e0*/  @P1 PRMT R4, R23, 0x654, R4 ;  /* 0x0000065417041816 */ /* 0x000fc80000000004 */
[----:B------:R0:W-:Y:S01]  /*24f0*/  @P1 SYNCS.ARRIVE.TRANS64.RED.A1T0 RZ, [R4+URZ], RZ ;  /* 0x000000ff04ff19a7 */ /* 0x0001e2000810043f */
[----:B------:R-:W-:-:S13]  /*2500*/  ISETP.GT.U32.AND P1, PT, R19, 0x1, PT ;  /* 0x000000011300780c */ /* 0x000fda0003f24070 */
[----:B0-----:R-:W-:Y:S05]  /*2510*/  @P1 BRA `(.L_x_28) ;  /* 0x0000000000041947 */ /* 0x001fea0003800000 */
[----:B------:R-:W-:Y:S01]  /*2520*/  BPT.TRAP 0x1 ;  /* 0x000000040000795c */ /* 0x000fe20000300000 */
.L_x_28:
[----:B------:R-:W-:Y:S01]  /*2530*/  UIADD3 UR5, UR5, 0x1, URZ ;  /* 0x0000000105057890 */ /* 0x000fe2000fffe03f */
[C---:B------:R-:W-:Y:S01]  /*2540*/  ISETP.GT.AND P2, PT, R0.reuse, 0x1, PT ;  /* 0x000000010000780c */ /* 0x040fe20003f44270 */
[----:B------:R-:W-:Y:S02]  /*2550*/  VIADD R3, R3, 0x1 ;  /* 0x0000000103037836 */ /* 0x000fe40000000000 */
[----:B------:R-:W-:Y:S01]  /*2560*/  UISETP.NE.AND UP0, UPT, UR5, 0x4, UPT ;  /* 0x000000040500788c */ /* 0x000fe2000bf05270 */
[----:B------:R-:W-:Y:S02]  /*2570*/  VIADD R0, R0, 0xffffffff ;  /* 0xffffffff00007836 */ /* 0x000fe40000000000 */
[C---:B------:R-:W-:Y:S01]  /*2580*/  ISETP.NE.AND P1, PT, R3.reuse, 0x4, PT ;  /* 0x000000040300780c */ /* 0x040fe20003f25270 */
[----:B------:R-:W-:Y:S02]  /*2590*/  USEL UR6, URZ, 0x1, UP0 ;  /* 0x000000013f067887 */ /* 0x000fe40008000000 */
[----:B------:R-:W-:Y:S01]  /*25a0*/  USEL UR5, UR5, URZ, UP0 ;  /* 0x0000003f05057287 */ /* 0x000fe20008000000 */
[----:B------:R-:W-:-:S03]  /*25b0*/  SEL R3, R3, RZ, P1 ;  /* 0x000000ff03037207 */ /* 0x000fc60000800000 */
[----:B------:R-:W-:Y:S01]  /*25c0*/  LOP3.LUT R7, R7, UR6, RZ, 0x3c, !PT ;  /* 0x0000000607077c12 */ /* 0x000fe2000f8e3cff */
[----:B------:R-:W-:Y:S07]  /*25d0*/  @P2 BRA `(.L_x_29) ;  /* 0xfffffff400c82947 */ /* 0x000fee000383ffff */
.L_x_22:
[----:B------:R-:W2:Y:S02]  /*25e0*/  LDC R0, c[0x0][0x28c] ;  /* 0x0000a300ff007b82 */ /* 0x000ea40000000800 */
[----:B--2---:R-:W-:-:S13]  /*25f0*/  ISETP.GE.AND P1, PT, R0, 0x1, PT ;  /* 0x000000010000780c */ /* 0x004fda0003f26270 */
[----:B------:R-:W-:Y:S05]  /*2600*/  @!P1 BRA `(.L_x_30) ;  /* 0x0000000000409947 */ /* 0x000fea0003800000 */
[----:B------:R-:W-:Y:S05]  /*2610*/  @!P0 BRA `(.L_x_31) ;  /* 0x0000000000048947 */ /* 0x000fea0003800000 */
[----:B------:R-:W-:Y:S01]  /*2620*/  BPT.TRAP 0x1 ;  /* 0x000000040000795c */ /* 0x000fe20000300000 */
.L_x_31:
[----:B------:R-:W-:Y:S01]  /*2630*/  ISETP.NE.AND P0, PT, R22, RZ, PT ;  /* 0x000000ff1600720c */ /* 0x000fe20003f05270 */
[----:B------:R-:W-:-:S12]  /*2640*/  UISETP.LT.AND UP1, UPT, UR40, 0x1, UPT ;  /* 0x000000012800788c */ /* 0x000fd8000bf21270 */
[----:B------:R-:W-:-:S05]  /*2650*/  VOTEU.ANY UP0, P0 ;  /* 0x00000000003f7886 */ /* 0x000fca0000000100 */
[----:B------:R-:W-:-:S04]  /*2660*/  @UP0 USEL UR4, UR40, 0x1, UP1 ;  /* 0x0000000128040887 */ /* 0x000fc80008800000 */
[----:B------:R-:W-:-:S06]  /*2670*/  @UP0 UIADD3 UR4, UR39, UR40, -UR4 ;  /* 0x0000002827040290 */ /* 0x000fcc000fffe804 */
[----:B------:R-:W-:-:S04]  /*2680*/  IMAD.U32 R0, RZ, RZ, UR4 ;  /* 0x00000004ff007e24 */ /* 0x000fc8000f8e00ff */
[----:B------:R-:W-:-:S05]  /*2690*/  @P0 IMAD.SHL.U32 R0, R0, 0x8, RZ ;  /* 0x0000000800000824 */ /* 0x000fca00078e00ff */
[----:B------:R-:W-:-:S04]  /*26a0*/  @P0 LOP3.LUT R0, R0, 0x18, RZ, 0xc0, !PT ;  /* 0x0000001800000812 */ /* 0x000fc800078ec0ff */
[----:B------:R-:W-:-:S04]  /*26b0*/  @P0 IADD3 R0, R6, 0x20, R0 ;  /* 0x0000002006000810 */ /* 0x000fc80007ffe000 */
[----:B------:R-:W-:-:S04]  /*26c0*/  @P0 PRMT R0, R23, 0x654, R0 ;  /* 0x0000065417000816 */ /* 0x000fc80000000000 */
[----:B------:R2:W-:Y:S01]  /*26d0*/  @P0 SYNCS.ARRIVE.TRANS64.RED.A1T0 RZ, [R0+URZ], RZ ;  /* 0x000000ff00ff09a7 */ /* 0x0005e2000810043f */
[----:B------:R-:W-:-:S13]  /*26e0*/  ISETP.GT.U32.AND P0, PT, R19, 0x1, PT ;  /* 0x000000011300780c */ /* 0x000fda0003f04070 */
[----:B--2---:R-:W-:Y:S05]  /*26f0*/  @P0 BRA `(.L_x_30) ;  /* 0x0000000000040947 */ /* 0x004fea0003800000 */
[----:B------:R-:W-:Y:S01]  /*2700*/  BPT.TRAP 0x1 ;  /* 0x000000040000795c */ /* 0x000fe20000300000 */
.L_x_30:
[----:B------:R-:W2:Y:S01]  /*2710*/  LDC R6, c[0x0][0x288] ;  /* 0x0000a200ff067b82 */ /* 0x000ea20000000800 */
[--C-:B------:R-:W-:Y:S01]  /*2720*/  SHF.R.U32.HI R0, RZ, 0x7, R18.reuse ;  /* 0x00000007ff007819 */ /* 0x100fe20000011612 */
[----:B------:R-:W-:Y:S01]  /*2730*/  UIADD3 UR39, UR40, UR39, URZ ;  /* 0x0000002728277290 */ /* 0x000fe2000fffe03f */
[----:B------:R-:W-:Y:S01]  /*2740*/  SHF.R.U32.HI R3, RZ, 0x2, R18 ;  /* 0x00000002ff037819 */ /* 0x000fe20000011612 */
[C---:B------:R-:W-:Y:S01]  /*2750*/  IMAD.SHL.U32 R14, R18.reuse, 0x2, RZ ;  /* 0x00000002120e7824 */ /* 0x040fe200078e00ff */
[----:B01----:R-:W-:Y:S01]  /*2760*/  LOP3.LUT R4, R18, 0x60, RZ, 0xc0, !PT ;  /* 0x0000006012047812 */ /* 0x003fe200078ec0ff */
[----:B------:R-:W-:Y:S01]  /*2770*/  USHF.R.U32.HI UR4, URZ, 0x2, UR39 ;  /* 0x000000023f047899 */ /* 0x000fe20008011627 */
[----:B------:R-:W-:Y:S01]  /*2780*/  LOP3.LUT R0, R0, 0x1, RZ, 0xc0, !PT ;  /* 0x0000000100007812 */ /* 0x000fe200078ec0ff */
[----:B------:R-:W-:Y:S01]  /*2790*/  ULDC UR8, c[0x0][0x284] ;  /* 0x0000a10000087ab9 */ /* 0x000fe20000000800 */
[----:B------:R-:W-:Y:S01]  /*27a0*/  LOP3.LUT R3, R3, 0x7, RZ, 0xc0, !PT ;  /* 0x0000000703037812 */ /* 0x000fe200078ec0ff */
[----:B------:R-:W-:Y:S01]  /*27b0*/  ULOP3.LUT UR4, UR4, 0x1, URZ, 0xc0, !UPT ;  /* 0x0000000104047892 */ /* 0x000fe2000f8ec03f */
[----:B------:R-:W-:Y:S01]  /*27c0*/  SHF.R.U32.HI R4, RZ, 0x1, R4 ;  /* 0x00000001ff047819 */ /* 0x000fe20000011604 */
[----:B------:R-:W-:Y:S01]  /*27d0*/  IMAD.SHL.U32 R8, R0, 0x40, RZ ;  /* 0x0000004000087824 */ /* 0x000fe200078e00ff */
[----:B------:R-:W-:Y:S01]  /*27e0*/  UISETP.GT.U32.AND UP1, UPT, UR39, 0x3, UPT ;  /* 0x000000032700788c */ /* 0x000fe2000bf24070 */
[----:B------:R-:W-:Y:S01]  /*27f0*/  SHF.R.S32.HI R20, RZ, 0x1f, R59 ;  /* 0x0000001fff147819 */ /* 0x000fe2000001143b */
[----:B------:R-:W-:Y:S01]  /*2800*/  UISETP.NE.U32.AND UP0, UPT, UR4, 0x1, UPT ;  /* 0x000000010400788c */ /* 0x000fe2000bf05070 */
[--C-:B------:R-:W-:Y:S01]  /*2810*/  IADD3 R5, RZ, -R4, -R3.reuse ;  /* 0x80000004ff057210 */ /* 0x100fe20007ffe803 */
[----:B------:R-:W-:Y:S01]  /*2820*/  ULDC.64 UR6, c[0x0][0x5d0] ;  /* 0x0001740000067ab9 */ /* 0x000fe20000000a00 */
[----:B------:R-:W-:Y:S01]  /*2830*/  LOP3.LUT R3, R8, 0x40, R3, 0xe2, !PT ;  /* 0x0000004008037812 */ /* 0x000fe200078ee203 */
[----:B------:R-:W-:-:S02]  /*2840*/  UISETP.LT.U32.AND UP1, UPT, UR40, 0x4, UP1 ;  /* 0x000000042800788c */ /* 0x000fc40008f21070 */
[----:B------:R-:W-:Y:S01]  /*2850*/  IMAD R5, R0, -0x40, R5 ;  /* 0xffffffc000057824 */ /* 0x000fe200078e0205 */
[----:B------:R-:W-:Y:S01]  /*2860*/  LOP3.LUT R0, R18, 0x3, RZ, 0xc0, !PT ;  /* 0x0000000312007812 */ /* 0x000fe200078ec0ff */
[----:B------:R-:W-:Y:S01]  /*2870*/  UISETP.GT.U32.AND UP0, UPT, UR40, 0x3, !UP0 ;  /* 0x000000032800788c */ /* 0x000fe2000c704070 */
[----:B------:R-:W-:Y:S01]  /*2880*/  LOP3.LUT R4, R3, R4, RZ, 0xfc, !PT ;  /* 0x0000000403047212 */ /* 0x000fe200078efcff */
[----:B------:R-:W-:Y:S01]  /*2890*/  IMAD.SHL.U32 R3, R60, 0x20, RZ ;  /* 0x000000203c037824 */ /* 0x000fe200078e00ff */
[----:B------:R-:W-:Y:S01]  /*28a0*/  USEL UR5, URZ, 0x1, !UP1 ;  /* 0x000000013f057887 */ /* 0x000fe2000c800000 */
[----:B--2---:R-:W-:Y:S01]  /*28b0*/  IMAD R8, R0, -0x2, R6 ;  /* 0xfffffffe00087824 */ /* 0x004fe200078e0206 */
[----:B------:R-:W-:Y:S01]  /*28c0*/  USEL UR4, URZ, 0x1, !UP0 ;  /* 0x000000013f047887 */ /* 0x000fe2000c000000 */
[----:B------:R-:W-:Y:S01]  /*28d0*/  IMAD R0, R63, 0xc0, RZ ;  /* 0x000000c03f007824 */ /* 0x000fe200078e02ff */
[C---:B------:R-:W-:Y:S01]  /*28e0*/  ISETP.GE.AND P0, PT, R3.reuse, R6, PT ;  /* 0x000000060300720c */ /* 0x040fe20003f06270 */
[----:B------:R-:W-:Y:S01]  /*28f0*/  IMAD R6, R20, UR6, RZ ;  /* 0x0000000614067c24 */ /* 0x000fe2000f8e02ff */
[----:B------:R-:W-:Y:S01]  /*2900*/  LOP3.LUT R14, R3, 0x6, R14, 0xf8, !PT ;  /* 0x00000006030e7812 */ /* 0x000fe200078ef80e */
[----:B------:R-:W-:Y:S01]  /*2910*/  ULOP3.LUT UR39, UR39, 0x3, URZ, 0xc0, !UPT ;  /* 0x0000000327277892 */ /* 0x000fe2000f8ec03f */
[C---:B------:R-:W-:Y:S01]  /*2920*/  ISETP.GE.OR P0, PT, R0.reuse, UR8, P0 ;  /* 0x0000000800007c0c */ /* 0x040fe20008706670 */
[----:B------:R-:W-:Y:S01]  /*2930*/  IMAD R9, R59, UR7, R6 ;  /* 0x000000073b097c24 */ /* 0x000fe2000f8e0206 */
[----:B------:R-:W-:Y:S01]  /*2940*/  SHF.R.S32.HI R15, RZ, 0x1f, R14 ;  /* 0x0000001fff0f7819 */ /* 0x000fe2000001140e */
[----:B------:R-:W-:Y:S01]  /*2950*/  ULOP3.LUT UR38, UR4, UR38, UR5, 0x96, !UPT ;  /* 0x0000002604267292 */ /* 0x000fe2000f8e9605 */
[----:B------:R-:W-:Y:S01]  /*2960*/  IADD3 R69, -R0, UR8, R5 ;  /* 0x0000000800457c10 */ /* 0x000fe2000fffe105 */
[----:B------:R-:W-:-:S02]  /*2970*/  IMAD.MOV.U32 R5, RZ, RZ, RZ ;  /* 0x000000ffff057224 */ /* 0x000fc400078e00ff */
[----:B------:R-:W-:-:S04]  /*2980*/  IMAD.WIDE.U32 R6, R59, UR6, R14 ;  /* 0x000000063b067c25 */ /* 0x000fc8000f8e000e */
[----:B------:R-:W-:Y:S02]  /*2990*/  IMAD.IADD R7, R7, 0x1, R9 ;  /* 0x0000000107077824 */ /* 0x000fe400078e0209 */
[----:B------:R-:W-:-:S04]  /*29a0*/  IMAD.WIDE R62, R63, 0xc0, R4 ;  /* 0x000000c03f3e7825 */ /* 0x000fc800078e0204 */
[----:B------:R-:W-:Y:S02]  /*29b0*/  IMAD.IADD R72, R8, 0x1, -R3 ;  /* 0x0000000108487824 */ /* 0x000fe400078e0a03 */
[----:B------:R-:W-:Y:S01]  /*29c0*/  IMAD.MOV.U32 R0, RZ, RZ, -0x1 ;  /* 0xffffffffff007424 */ /* 0x000fe200078e00ff */
[----:B------:R-:W-:Y:S06]  /*29d0*/  @P0 BRA `(.L_x_32) ;  /* 0x0000001800f40947 */ /* 0x000fec0003800000 */
[----:B------:R-:W0:Y:S01]  /*29e0*/  LDC.64 R12, c[0x0][0x5c8] ;  /* 0x00017200ff0c7b82 */ /* 0x000e220000000a00 */
[----:B------:R-:W-:Y:S01]  /*29f0*/  ULDC.64 UR4, c[0x0][0x5c0] ;  /* 0x0001700000047ab9 */ /* 0x000fe20000000a00 */
[----:B------:R-:W-:Y:S01]  /*2a00*/  BSSY B0, `(.L_x_32) ;  /* 0x00001ba000007945 */ /* 0x000fe20003800000 */
[-C--:B0-----:R-:W-:Y:S02]  /*2a10*/  IMAD R3, R63, R12.reuse, RZ ;  /* 0x0000000c3f037224 */ /* 0x081fe400078e02ff */
[----:B------:R-:W-:-:S04]  /*2a20*/  IMAD.WIDE.U32 R6, R62, R12, R6 ;  /* 0x0000000c3e067225 */ /* 0x000fc800078e0006 */
[----:B------:R-:W-:Y:S01]  /*2a30*/  IMAD R3, R62, R13, R3 ;  /* 0x0000000d3e037224 */ /* 0x000fe200078e0203 */
[----:B------:R-:W-:Y:S01]  /*2a40*/  IADD3 R10, P0, R6, UR4, RZ ;  /* 0x00000004060a7c10 */ /* 0x000fe2000ff1e0ff */
[C---:B------:R-:W-:Y:S02]  /*2a50*/  IMAD.SHL.U32 R5, R12.reuse, 0x8, RZ ;  /* 0x000000080c057824 */ /* 0x040fe400078e00ff */
[----:B------:R-:W-:Y:S01]  /*2a60*/  IMAD.IADD R3, R7, 0x1, R3 ;  /* 0x0000000107037824 */ /* 0x000fe200078e0203 */
[-C--:B------:R-:W-:Y:S02]  /*2a70*/  LEA R6, P2, R12, R10.reuse, 0x7 ;  /* 0x0000000a0c067211 */ /* 0x080fe400078438ff */
[----:B------:R-:W-:Y:S02]  /*2a80*/  IADD3 R8, P1, R5, R10, RZ ;  /* 0x0000000a05087210 */ /* 0x000fe40007f3e0ff */
[----:B------:R-:W-:Y:S02]  /*2a90*/  IADD3.X R11, R3, UR5, RZ, P0, !PT ;  /* 0x00000005030b7c10 */ /* 0x000fe400087fe4ff */
[----:B-----5:R-:W-:-:S02]  /*2aa0*/  ISETP.NE.AND P0, PT, R57, RZ, PT ;  /* 0x000000ff3900720c */ /* 0x020fc40003f05270 */
[C-C-:B------:R-:W-:Y:S02]  /*2ab0*/  LEA.HI.X R7, R12.reuse, R11, R13.reuse, 0x7, P2 ;  /* 0x0000000b0c077211 */ /* 0x140fe400010f3c0d */
[----:B------:R-:W-:Y:S02]  /*2ac0*/  SHF.L.U64.HI R3, R12, 0x3, R13 ;  /* 0x000000030c037819 */ /* 0x000fe4000001020d */
[----:B------:R-:W-:-:S03]  /*2ad0*/  IADD3 R4, P2, R5, R6, RZ ;  /* 0x0000000605047210 */ /* 0x000fc60007f5e0ff */
[C---:B------:R-:W-:Y:S02]  /*2ae0*/  IMAD.X R9, R3.reuse, 0x1, R11, P1 ;  /* 0x0000000103097824 */ /* 0x040fe400008e060b */
[----:B------:R-:W-:Y:S02]  /*2af0*/  IMAD.X R5, R3, 0x1, R7, P2 ;  /* 0x0000000103057824 */ /* 0x000fe400010e0607 */
[----:B------:R-:W-:Y:S06]  /*2b00*/  @!P0 BRA `(.L_x_33) ;  /* 0x0000001400148947 */ /* 0x000fec0003800000 */
[----:B------:R-:W0:Y:S01]  /*2b10*/  LDC.64 R70, c[0x0][0x5b0] ;  /* 0x00016c00ff467b82 */ /* 0x000e220000000a00 */
[----:B------:R-:W-:Y:S01]  /*2b20*/  ULDC.64 UR4, c[0x0][0x5b8] ;  /* 0x00016e0000047ab9 */ /* 0x000fe20000000a00 */
[----:B------:R-:W-:Y:S01]  /*2b30*/  ISETP.GE.AND P0, PT, R69, 0x1, PT ;  /* 0x000000014500780c */ /* 0x000fe20003f06270 */
[----:B------:R-:W-:Y:S01]  /*2b40*/  IMAD R20, R20, UR4, RZ ;  /* 0x0000000414147c24 */ /* 0x000fe2000f8e02ff */
[----:B------:R-:W-:Y:S01]  /*2b50*/  BSSY B1, `(.L_x_34) ;  /* 0x0000010000017945 */ /* 0x000fe20003800000 */
[C---:B------:R-:W-:Y:S01]  /*2b60*/  IMAD.WIDE.U32 R64, R59.reuse, UR4, R14 ;  /* 0x000000043b407c25 */ /* 0x040fe2000f8e000e */
[----:B------:R-:W-:Y:S02]  /*2b70*/  ISETP.LT.OR P3, PT, R72, 0x1, !P0 ;  /* 0x000000014800780c */ /* 0x000fe40004761670 */
[----:B------:R-:W1:Y:S01]  /*2b80*/  LDC.64 R12, c[0x0][0x5a8] ;  /* 0x00016a00ff0c7b82 */ /* 0x000e620000000a00 */
[----:B------:R-:W-:Y:S02]  /*2b90*/  IMAD R21, R59, UR5, R20 ;  /* 0x000000053b157c24 */ /* 0x000fe4000f8e0214 */
[----:B------:R-:W-:-:S02]  /*2ba0*/  IMAD.MOV.U32 R20, RZ, RZ, R64 ;  /* 0x000000ffff147224 */ /* 0x000fc400078e0040 */
[----:B------:R-:W-:Y:S02]  /*2bb0*/  IMAD.IADD R21, R65, 0x1, R21 ;  /* 0x0000000141157824 */ /* 0x000fe400078e0215 */
[-C--:B0-----:R-:W-:Y:S01]  /*2bc0*/  IMAD R3, R63, R70.reuse, RZ ;  /* 0x000000463f037224 */ /* 0x081fe200078e02ff */
[----:B------:R-:W-:Y:S01]  /*2bd0*/  SHF.L.U64.HI R61, R70, 0x3, R71 ;  /* 0x00000003463d7819 */ /* 0x000fe20000010247 */
[----:B------:R-:W-:-:S04]  /*2be0*/  IMAD.WIDE.U32 R14, R62, R70, R20 ;  /* 0x000000463e0e7225 */ /* 0x000fc800078e0014 */
[----:B------:R-:W-:Y:S01]  /*2bf0*/  IMAD R59, R62, R71, R3 ;  /* 0x000000473e3b7224 */ /* 0x000fe200078e0203 */
[----:B-1----:R-:W-:Y:S01]  /*2c00*/  IADD3 R66, P1, R14, R12, RZ ;  /* 0x0000000c0e427210 */ /* 0x002fe20007f3e0ff */
[----:B------:R-:W-:-:S03]  /*2c10*/  IMAD.SHL.U32 R60, R70, 0x8, RZ ;  /* 0x00000008463c7824 */ /* 0x000fc600078e00ff */
[----:B------:R-:W-:Y:S01]  /*2c20*/  IADD3.X R67, R13, R15, R59, P1, !PT ;  /* 0x0000000f0d437210 */ /* 0x000fe20000ffe43b */
[----:B------:R-:W-:Y:S08]  /*2c30*/  @P3 BRA `(.L_x_35) ;  /* 0x0000000000043947 */ /* 0x000ff00003800000 */
[----:B------:R0:W5:Y:S02]  /*2c40*/  LDG.E.U8 R58, desc[UR36][R66.64] ;  /* 0x00000024423a7981 */ /* 0x000164000c1e1100 */
.L_x_35:
[----:B------:R-:W-:Y:S05]  /*2c50*/  BSYNC B1 ;  /* 0x0000000000017941 */ /* 0x000fea0003800000 */
.L_x_34:
[----:B-----5:R-:W-:Y:S01]  /*2c60*/  LOP3.LUT R3, R58, 0xffff, RZ, 0xc0, !PT ;  /* 0x0000ffff3a037812 */ /* 0x020fe200078ec0ff */
[----:B------:R-:W-:Y:S01]  /*2c70*/  IMAD.WIDE.U32 R14, R62, R70, R60 ;  /* 0x000000463e0e7225 */ /* 0x000fe200078e003c */
[----:B------:R-:W-:Y:S01]  /*2c80*/  ISETP.LT.OR P4, PT, R72, 0x2, !P0 ;  /* 0x000000024800780c */ /* 0x000fe20004781670 */
[----:B------:R-:W-:Y:S01]  /*2c90*/  BSSY B1, `(.L_x_36) ;  /* 0x000000e000017945 */ /* 0x000fe20003800000 */
[----:B------:R-:W-:Y:S01]  /*2ca0*/  PRMT R68, R3, 0x8880, RZ ;  /* 0x0000888003447816 */ /* 0x000fe200000000ff */
[----:B------:R-:W-:Y:S01]  /*2cb0*/  IMAD.IADD R15, R59, 0x1, R15 ;  /* 0x000000013b0f7824 */ /* 0x000fe200078e020f */
[----:B------:R-:W-:Y:S02]  /*2cc0*/  IADD3 R14, P2, P5, R64, R12, R14 ;  /* 0x0000000c400e7210 */ /* 0x000fe40007d5e00e */
[----:B------:R-:W-:Y:S01]  /*2cd0*/  ISETP.GE.AND P1, PT, R69, 0x9, PT ;  /* 0x000000094500780c */ /* 0x000fe20003f26270 */
[----:B------:R-:W-:Y:S01]  /*2ce0*/  IMAD R3, R68, R57, RZ ;  /* 0x0000003944037224 */ /* 0x000fe200078e02ff */
[----:B------:R-:W-:-:S02]  /*2cf0*/  IADD3.X R15, R21, R13, R15, P2, P5 ;  /* 0x0000000d150f7210 */ /* 0x000fc400017ea40f */
[----:B------:R-:W-:Y:S01]  /*2d00*/  ISETP.LT.OR P2, PT, R72, 0x1, !P1 ;  /* 0x000000014800780c */ /* 0x000fe20004f41670 */
[----:B------:R-:W-:-:S05]  /*2d10*/  @!P3 IMAD R59, R40, R56, R3 ;  /* 0x00000038283bb224 */ /* 0x000fca00078e0203 */
[----:B------:R1:W-:Y:S01]  /*2d20*/  @!P3 STG.E.U8 desc[UR36][R10.64], R59 ;  /* 0x0000003b0a00b986 */ /* 0x0003e2000c101124 */
[----:B------:R-:W-:Y:S06]  /*2d30*/  @P4 BRA `(.L_x_37) ;  /* 0x00000000000c4947 */ /* 0x000fec0003800000 */
[----:B------:R-:W2:Y:S02]  /*2d40*/  LDG.E.U8 R58, desc[UR36][R66.64+0x1] ;  /* 0x00000124423a7981 */ /* 0x000ea4000c1e1100 */
[----:B--2---:R-:W-:-:S05]  /*2d50*/  PRMT R40, R58, 0x8880, RZ ;  /* 0x000088803a287816 */ /* 0x004fca00000000ff */
[----:B------:R-:W-:-:S07]  /*2d60*/  IMAD R3, R40, R57, RZ ;  /* 0x0000003928037224 */ /* 0x000fce00078e02ff */
.L_x_37:
[----:B------:R-:W-:Y:S05]  /*2d70*/  BSYNC B1 ;  /* 0x0000000000017941 */ /* 0x000fea0003800000 */
.L_x_36:
[----:B------:R-:W-:Y:S01]  /*2d80*/  @!P4 IMAD R41, R41, R56, R3 ;  /* 0x000000382929c224 */ /* 0x000fe200078e0203 */
[----:B------:R-:W-:Y:S04]  /*2d90*/  BSSY B1, `(.L_x_38) ;  /* 0x0000006000017945 */ /* 0x000fe80003800000 */
[----:B------:R2:W-:Y:S01]  /*2da0*/  @!P4 STG.E.U8 desc[UR36][R10.64+0x1], R41 ;  /* 0x000001290a00c986 */ /* 0x0005e2000c101124 */
[----:B------:R-:W-:Y:S05]  /*2db0*/  @P2 BRA `(.L_x_39) ;  /* 0x00000000000c2947 */ /* 0x000fea0003800000 */
[----:B------:R-:W3:Y:S02]  /*2dc0*/  LDG.E.U8 R58, desc[UR36][R14.64] ;  /* 0x000000240e3a7981 */ /* 0x000ee4000c1e1100 */
[----:B---3--:R-:W-:-:S05]  /*2dd0*/  PRMT R40, R58, 0x8880, RZ ;  /* 0x000088803a287816 */ /* 0x008fca00000000ff */
[----:B------:R-:W-:-:S07]  /*2de0*/  IMAD R3, R40, R57, RZ ;  /* 0x0000003928037224 */ /* 0x000fce00078e02ff */
.L_x_39:
[----:B------:R-:W-:Y:S05]  /*2df0*/  BSYNC B1 ;  /* 0x0000000000017941 */ /* 0x000fea0003800000 */
.L_x_38:
[----:B------:R-:W-:Y:S01]  /*2e00*/  ISETP.LT.OR P4, PT, R72, 0x2, !P1 ;  /* 0x000000024800780c */ /* 0x000fe20004f81670 */
[----:B--2---:R-:W-:Y:S01]  /*2e10*/  @!P2 IMAD R41, R42, R56, R3 ;  /* 0x000000382a29a224 */ /* 0x004fe200078e0203 */
[----:B------:R-:W-:Y:S01]  /*2e20*/  BSSY B1, `(.L_x_40) ;  /* 0x0000009000017945 */ /* 0x000fe20003800000 */
[C---:B------:R-:W-:Y:S02]  /*2e30*/  ISETP.LT.OR P3, PT, R72.reuse, 0x9, !P0 ;  /* 0x000000094800780c */ /* 0x040fe40004761670 */
[C---:B------:R-:W-:Y:S01]  /*2e40*/  ISETP.LT.OR P5, PT, R72.reuse, 0xa, !P0 ;  /* 0x0000000a4800780c */ /* 0x040fe200047a1670 */
[----:B------:R2:W-:Y:S01]  /*2e50*/  @!P2 STG.E.U8 desc[UR36][R8.64], R41 ;  /* 0x000000290800a986 */ /* 0x0005e2000c101124 */
[----:B------:R-:W-:-:S06]  /*2e60*/  ISETP.LT.OR P2, PT, R72, 0x9, !P1 ;  /* 0x000000094800780c */ /* 0x000fcc0004f41670 */
[----:B------:R-:W-:Y:S07]  /*2e70*/  @P4 BRA `(.L_x_41) ;  /* 0x00000000000c4947 */ /* 0x000fee0003800000 */
[----:B------:R-:W3:Y:S02]  /*2e80*/  LDG.E.U8 R58, desc[UR36][R14.64+0x1] ;  /* 0x000001240e3a7981 */ /* 0x000ee4000c1e1100 */
[----:B---3--:R-:W-:-:S05]  /*2e90*/  PRMT R40, R58, 0x8880, RZ ;  /* 0x000088803a287816 */ /* 0x008fca00000000ff */
[----:B------:R-:W-:-:S07]  /*2ea0*/  IMAD R3, R40, R57, RZ ;  /* 0x0000003928037224 */ /* 0x000fce00078e02ff */
.L_x_41:
[----:B------:R-:W-:Y:S05]  /*2eb0*/  BSYNC B1 ;  /* 0x0000000000017941 */ /* 0x000fea0003800000 */
.L_x_40:
[----:B------:R-:W-:Y:S01]  /*2ec0*/  @!P4 IMAD R43, R43, R56, R3 ;  /* 0x000000382b2bc224 */ /* 0x000fe200078e0203 */
[----:B------:R-:W-:Y:S04]  /*2ed0*/  BSSY B1, `(.L_x_42) ;  /* 0x0000006000017945 */ /* 0x000fe80003800000 */
[----:B------:R3:W-:Y:S01]  /*2ee0*/  @!P4 STG.E.U8 desc[UR36][R8.64+0x1], R43 ;  /* 0x0000012b0800c986 */ /* 0x0007e2000c101124 */
[----:B------:R-:W-:Y:S05]  /*2ef0*/  @P3 BRA `(.L_x_43) ;  /* 0x00000000000c3947 */ /* 0x000fea0003800000 */
[----:B------:R-:W4:Y:S02]  /*2f00*/  LDG.E.U8 R58, desc[UR36][R66.64+0x8] ;  /* 0x00000824423a7981 */ /* 0x000f24000c1e1100 */
[----:B----4-:R-:W-:-:S05]  /*2f10*/  PRMT R40, R58, 0x8880, RZ ;  /* 0x000088803a287816 */ /* 0x010fca00000000ff */
[----:B------:R-:W-:-:S07]  /*2f20*/  IMAD R3, R40, R57, RZ ;  /* 0x0000003928037224 */ /* 0x000fce00078e02ff */
.L_x_43:
[----:B------:R-:W-:Y:S05]  /*2f30*/  BSYNC B1 ;  /* 0x0000000000017941 */ /* 0x000fea0003800000 */
.L_x_42:
[----:B--2---:R-:W-:Y:S01]  /*2f40*/  @!P3 IMAD R41, R44, R56, R3 ;  /* 0x000000382c29b224 */ /* 0x004fe200078e0203 */
[----:B------:R-:W-:Y:S04]  /*2f50*/  BSSY B1, `(.L_x_44) ;  /* 0x0000006000017945 */ /* 0x000fe80003800000 */
[----:B------:R2:W-:Y:S01]  /*2f60*/  @!P3 STG.E.U8 desc[UR36][R10.64+0x8], R41 ;  /* 0x000008290a00b986 */ /* 0x0005e2000c101124 */
[----:B------:R-:W-:Y:S05]  /*2f70*/  @P5 BRA `(.L_x_45) ;  /* 0x00000000000c5947 */ /* 0x000fea0003800000 */
[----:B------:R-:W4:Y:S02]  /*2f80*/  LDG.E.U8 R58, desc[UR36][R66.64+0x9] ;  /* 0x00000924423a7981 */ /* 0x000f24000c1e1100 */
[----:B----4-:R-:W-:-:S05]  /*2f90*/  PRMT R40, R58, 0x8880, RZ ;  /* 0x000088803a287816 */ /* 0x010fca00000000ff */
[----:B------:R-:W-:-:S07]  /*2fa0*/  IMAD R3, R40, R57, RZ ;  /* 0x0000003928037224 */ /* 0x000fce00078e02ff */
.L_x_45:
[----:B------:R-:W-:Y:S05]  /*2fb0*/  BSYNC B1 ;  /* 0x0000000000017941 */ /* 0x000fea0003800000 */
.L_x_44:
[----:B------:R-:W-:Y:S01]  /*2fc0*/  @!P5 IMAD R45, R45, R56, R3 ;  /* 0x000000382d2dd224 */ /* 0x000fe200078e0203 */
[----:B------:R-:W-:Y:S04]  /*2fd0*/  BSSY B1, `(.L_x_46) ;  /* 0x0000006000017945 */ /* 0x000fe80003800000 */
[----:B------:R4:W-:Y:S01]  /*2fe0*/  @!P5 STG.E.U8 desc[UR36][R10.64+0x9], R45 ;  /* 0x0000092d0a00d986 */ /* 0x0009e2000c101124 */
[----:B------:R-:W-:Y:S05]  /*2ff0*/  @P2 BRA `(.L_x_47) ;  /* 0x00000000000c2947 */ /* 0x000fea0003800000 */
[----:B------:R-:W5:Y:S02]  /*3000*/  LDG.E.U8 R58, desc[UR36][R14.64+0x8] ;  /* 0x000008240e3a7981 */ /* 0x000f64000c1e1100 */
[----:B-----5:R-:W-:-:S05]  /*3010*/  PRMT R40, R58, 0x8880, RZ ;  /* 0x000088803a287816 */ /* 0x020fca00000000ff */
[----:B------:R-:W-:-:S07]  /*3020*/  IMAD R3, R40, R57, RZ ;  /* 0x0000003928037224 */ /* 0x000fce00078e02ff */
.L_x_47:
[----:B------:R-:W-:Y:S05]  /*3030*/  BSYNC B1 ;  /* 0x0000000000017941 */ /* 0x000fea0003800000 */
.L_x_46:
        /* <DEDUP_REMOVED lines=8> */
[----:B------:R-:W5:Y:S02]  /*30c0*/  LDG.E.U8 R58, desc[UR36][R14.64+0x9] ;  /* 0x000009240e3a7981 */ /* 0x000f64000c1e1100 */
[----:B-----5:R-:W-:-:S05]  /*30d0*/  PRMT R40, R58, 0x8880, RZ ;  /* 0x000088803a287816 */ /* 0x020fca00000000ff */
[----:B------:R-:W-:-:S07]  /*30e0*/  IMAD R3, R40, R57, RZ ;  /* 0x0000003928037224 */ /* 0x000fce00078e02ff */
.L_x_49:
[----:B------:R-:W-:Y:S05]  /*30f0*/  BSYNC B1 ;  /* 0x0000000000017941 */ /* 0x000fea0003800000 */
.L_x_48:
[----:B------:R-:W-:Y:S01]  /*3100*/  @!P4 IMAD R47, R47, R56, R3 ;  /* 0x000000382f2fc224 */ /* 0x000fe200078e0203 */
[----:B------:R-:W-:Y:S04]  /*3110*/  BSSY B1, `(.L_x_50) ;  /* 0x0000006000017945 */ /* 0x000fe80003800000 */
[----:B------:R0:W-:Y:S01]  /*3120*/  @!P4 STG.E.U8 desc[UR36][R8.64+0x9], R47 ;  /* 0x0000092f0800c986 */ /* 0x0001e2000c101124 */
[----:B------:R-:W-:Y:S05]  /*3130*/  @P3 BRA `(.L_x_51) ;  /* 0x00000000000c3947 */ /* 0x000fea0003800000 */
[----:B------:R-:W5:Y:S02]  /*3140*/  LDG.E.U8 R58, desc[UR36][R66.64+0x10] ;  /* 0x00001024423a7981 */ /* 0x000f64000c1e1100 */
[----:B-----5:R-:W-:-:S05]  /*3150*/  PRMT R40, R58, 0x8880, RZ ;  /* 0x000088803a287816 */ /* 0x020fca00000000ff */
[----:B------:R-:W-:-:S07]  /*3160*/  IMAD R3, R40, R57, RZ ;  /* 0x0000003928037224 */ /* 0x000fce00078e02ff */
.L_x_51:
[----:B------:R-:W-:Y:S05]  /*3170*/  BSYNC B1 ;  /* 0x0000000000017941 */ /* 0x000fea0003800000 */
.L_x_50:
[----:B--2---:R-:W-:Y:S01]  /*3180*/  @!P3 IMAD R41, R48, R56, R3 ;  /* 0x000000383029b224 */ /* 0x004fe200078e0203 */
[----:B------:R-:W-:Y:S04]  /*3190*/  BSSY B1, `(.L_x_52) ;  /* 0x0000006000017945 */ /* 0x000fe80003800000 */
[----:B------:R2:W-:Y:S01]  /*31a0*/  @!P3 STG.E.U8 desc[UR36][R10.64+0x10], R41 ;  /* 0x000010290a00b986 */ /* 0x0005e2000c101124 */
[----:B------:R-:W-:Y:S05]  /*31b0*/  @P5 BRA `(.L_x_53) ;  /* 0x00000000000c5947 */ /* 0x000fea0003800000 */
[----:B------:R-:W5:Y:S02]  /*31c0*/  LDG.E.U8 R58, desc[UR36][R66.64+0x11] ;  /* 0x00001124423a7981 */ /* 0x000f64000c1e1100 */
[----:B-----5:R-:W-:-:S05]  /*31d0*/  PRMT R40, R58, 0x8880, RZ ;  /* 0x000088803a287816 */ /* 0x020fca00000000ff */
[----:B------:R-:W-:-:S07]  /*31e0*/  IMAD R3, R40, R57, RZ ;  /* 0x0000003928037224 */ /* 0x000fce00078e02ff */
.L_x_53:
[----:B------:R-:W-:Y:S05]  /*31f0*/  BSYNC B1 ;  /* 0x0000000000017941 */ /* 0x000fea0003800000 */
.L_x_52:
[----:B------:R-:W-:Y:S01]  /*3200*/  @!P5 IMAD R49, R49, R56, R3 ;  /* 0x000000383131d224 */ /* 0x000fe200078e0203 */
[----:B------:R-:W-:Y:S04]  /*3210*/  BSSY B1, `(.L_x_54) ;  /* 0x0000006000017945 */ /* 0x000fe80003800000 */
[----:B------:R0:W-:Y:S01]  /*3220*/  @!P5 STG.E.U8 desc[UR36][R10.64+0x11], R49 ;  /* 0x000011310a00d986 */ /* 0x0001e2000c101124 */
[----:B------:R-:W-:Y:S05]  /*3230*/  @P2 BRA `(.L_x_55) ;  /* 0x00000000000c2947 */ /* 0x000fea0003800000 */
[----:B------:R-:W5:Y:S02]  /*3240*/  LDG.E.U8 R58, desc[UR36][R14.64+0x10] ;  /* 0x000010240e3a7981 */ /* 0x000f64000c1e1100 */
[----:B-----5:R-:W-:-:S05]  /*3250*/  PRMT R40, R58, 0x8880, RZ ;  /* 0x000088803a287816 */ /* 0x020fca00000000ff */
[----:B------:R-:W-:-:S07]  /*3260*/  IMAD R3, R40, R57, RZ ;  /* 0x0000003928037224 */ /* 0x000fce00078e02ff */
.L_x_55:
[----:B------:R-:W-:Y:S05]  /*3270*/  BSYNC B1 ;  /* 0x0000000000017941 */ /* 0x000fea0003800000 */
.L_x_54:
[----:B------:R-:W-:Y:S01]  /*3280*/  ISETP.LT.OR P4, PT, R72, 0x12, !P1 ;  /* 0x000000124800780c */ /* 0x000fe20004f81670 */
[----:B--2---:R-:W-:Y:S01]  /*3290*/  @!P2 IMAD R41, R50, R56, R3 ;  /* 0x000000383229a224 */ /* 0x004fe200078e0203 */
[----:B------:R-:W-:Y:S01]  /*32a0*/  BSSY B1, `(.L_x_56) ;  /* 0x000000b000017945 */ /* 0x000fe20003800000 */
[----:B------:R-:W-:Y:S02]  /*32b0*/  ISETP.LT.OR P3, PT, R72, 0x19, !P0 ;  /* 0x000000194800780c */ /* 0x000fe40004761670 */
[----:B----4-:R-:W-:Y:S01]  /*32c0*/  IADD3 R45, P5, R62, 0x80, RZ ;  /* 0x000000803e2d7810 */ /* 0x010fe20007fbe0ff */
[----:B------:R2:W-:Y:S01]  /*32d0*/  @!P2 STG.E.U8 desc[UR36][R8.64+0x10], R41 ;  /* 0x000010290800a986 */ /* 0x0005e2000c101124 */
[C---:B------:R-:W-:Y:S02]  /*32e0*/  ISETP.LT.OR P2, PT, R72.reuse, 0x19, !P1 ;  /* 0x000000194800780c */ /* 0x040fe40004f41670 */
[C---:B------:R-:W-:Y:S02]  /*32f0*/  ISETP.LT.OR P0, PT, R72.reuse, 0x1a, !P0 ;  /* 0x0000001a4800780c */ /* 0x040fe40004701670 */
[----:B------:R-:W-:-:S02]  /*3300*/  ISETP.LT.OR P1, PT, R72, 0x1a, !P1 ;  /* 0x0000001a4800780c */ /* 0x000fc40004f21670 */
[----:B------:R-:W-:Y:S11]  /*3310*/  @P4 BRA `(.L_x_57) ;  /* 0x00000000000c4947 */ /* 0x000ff60003800000 */
[----:B------:R-:W4:Y:S02]  /*3320*/  LDG.E.U8 R58, desc[UR36][R14.64+0x11] ;  /* 0x000011240e3a7981 */ /* 0x000f24000c1e1100 */
[----:B----4-:R-:W-:-:S05]  /*3330*/  PRMT R40, R58, 0x8880, RZ ;  /* 0x000088803a287816 */ /* 0x010fca00000000ff */
[----:B------:R-:W-:-:S07]  /*3340*/  IMAD R3, R40, R57, RZ ;  /* 0x0000003928037224 */ /* 0x000fce00078e02ff */
.L_x_57:
[----:B------:R-:W-:Y:S05]  /*3350*/  BSYNC B1 ;  /* 0x0000000000017941 */ /* 0x000fea0003800000 */
.L_x_56:
[----:B------:R-:W-:Y:S01]  /*3360*/  @!P4 IMAD R51, R51, R56, R3 ;  /* 0x000000383333c224 */ /* 0x000fe200078e0203 */
[----:B------:R-:W-:Y:S04]  /*3370*/  BSSY B1, `(.L_x_58) ;  /* 0x0000006000017945 */ /* 0x000fe80003800000 */
[----:B------:R4:W-:Y:S01]  /*3380*/  @!P4 STG.E.U8 desc[UR36][R8.64+0x11], R51 ;  /* 0x000011330800c986 */ /* 0x0009e2000c101124 */
[----:B------:R-:W-:Y:S05]  /*3390*/  @P3 BRA `(.L_x_59) ;  /* 0x00000000000c3947 */ /* 0x000fea0003800000 */
[----:B------:R-:W5:Y:S02]  /*33a0*/  LDG.E.U8 R58, desc[UR36][R66.64+0x18] ;  /* 0x00001824423a7981 */ /* 0x000f64000c1e1100 */
[----:B-----5:R-:W-:-:S05]  /*33b0*/  PRMT R40, R58, 0x8880, RZ ;  /* 0x000088803a287816 */ /* 0x020fca00000000ff */
[----:B------:R-:W-:-:S07]  /*33c0*/  IMAD R3, R40, R57, RZ ;  /* 0x0000003928037224 */ /* 0x000fce00078e02ff */
.L_x_59:
[----:B------:R-:W-:Y:S05]  /*33d0*/  BSYNC B1 ;  /* 0x0000000000017941 */ /* 0x000fea0003800000 */
.L_x_58:
[----:B--2---:R-:W-:Y:S01]  /*33e0*/  @!P3 IMAD R41, R52, R56, R3 ;  /* 0x000000383429b224 */ /* 0x004fe200078e0203 */
[----:B------:R-:W-:Y:S01]  /*33f0*/  BSSY B1, `(.L_x_60) ;  /* 0x0000007000017945 */ /* 0x000fe20003800000 */
[----:B------:R-:W-:-:S03]  /*3400*/  IMAD.X R63, RZ, RZ, R63, P5 ;  /* 0x000000ffff3f7224 */ /* 0x000fc600028e063f */
[----:B------:R2:W-:Y:S01]  /*3410*/  @!P3 STG.E.U8 desc[UR36][R10.64+0x18], R41 ;  /* 0x000018290a00b986 */ /* 0x0005e2000c101124 */
[----:B------:R-:W-:Y:S05]  /*3420*/  @P0 BRA `(.L_x_61) ;  /* 0x00000000000c0947 */ /* 0x000fea0003800000 */
[----:B------:R-:W5:Y:S02]  /*3430*/  LDG.E.U8 R58, desc[UR36][R66.64+0x19] ;  /* 0x00001924423a7981 */ /* 0x000f64000c1e1100 */
[----:B-----5:R-:W-:-:S05]  /*3440*/  PRMT R40, R58, 0x8880, RZ ;  /* 0x000088803a287816 */ /* 0x020fca00000000ff */
[----:B------:R-:W-:-:S07]  /*3450*/  IMAD R3, R40, R57, RZ ;  /* 0x0000003928037224 */ /* 0x000fce00078e02ff */
.L_x_61:
[----:B------:R-:W-:Y:S05]  /*3460*/  BSYNC B1 ;  /* 0x0000000000017941 */ /* 0x000fea0003800000 */
.L_x_60:
[----:B------:R-:W-:Y:S01]  /*3470*/  @!P0 IMAD R53, R53, R56, R3 ;  /* 0x0000003835358224 */ /* 0x000fe200078e0203 */
[----:B------:R-:W-:Y:S01]  /*3480*/  BSSY B1, `(.L_x_62) ;  /* 0x0000007000017945 */ /* 0x000fe20003800000 */
[----:B------:R-:W-:-:S03]  /*3490*/  IMAD R40, R63, R70, RZ ;  /* 0x000000463f287224 */ /* 0x000fc600078e02ff */
[----:B------:R0:W-:Y:S01]  /*34a0*/  @!P0 STG.E.U8 desc[UR36][R10.64+0x19], R53 ;  /* 0x000019350a008986 */ /* 0x0001e2000c101124 */
[----:B------:R-:W-:Y:S05]  /*34b0*/  @P2 BRA `(.L_x_63) ;  /* 0x00000000000c2947 */ /* 0x000fea0003800000 */
[----:B------:R-:W0:Y:S02]  /*34c0*/  LDG.E.U8 R58, desc[UR36][R14.64+0x18] ;  /* 0x000018240e3a7981 */ /* 0x000e24000c1e1100 */
[----:B012---:R-:W-:-:S05]  /*34d0*/  PRMT R10, R58, 0x8880, RZ ;  /* 0x000088803a0a7816 */ /* 0x007fca00000000ff */
[----:B------:R-:W-:-:S07]  /*34e0*/  IMAD R3, R10, R57, RZ ;  /* 0x000000390a037224 */ /* 0x000fce00078e02ff */
.L_x_63:
[----:B------:R-:W-:Y:S05]  /*34f0*/  BSYNC B1 ;  /* 0x0000000000017941 */ /* 0x000fea0003800000 */
.L_x_62:
[----:B--2---:R-:W-:Y:S01]  /*3500*/  @!P2 IMAD R41, R54, R56, R3 ;  /* 0x000000383629a224 */ /* 0x004fe200078e0203 */
[----:B------:R-:W-:Y:S01]  /*3510*/  BSSY B1, `(.L_x_64) ;  /* 0x0000009000017945 */ /* 0x000fe20003800000 */
[C---:B---3--:R-:W-:Y:S02]  /*3520*/  IMAD R43, R45.reuse, R71, R40 ;  /* 0x000000472d2b7224 */ /* 0x048fe400078e0228 */
[CC--:B------:R-:W-:Y:S01]  /*3530*/  IMAD.WIDE.U32 R60, R45.reuse, R70.reuse, R60 ;  /* 0x000000462d3c7225 */ /* 0x0c0fe200078e003c */
[----:B------:R2:W-:Y:S03]  /*3540*/  @!P2 STG.E.U8 desc[UR36][R8.64+0x18], R41 ;  /* 0x000018290800a986 */ /* 0x0005e6000c101124 */
[----:B01----:R-:W-:Y:S01]  /*3550*/  IMAD.WIDE.U32 R10, R45, R70, R20 ;  /* 0x000000462d0a7225 */ /* 0x003fe200078e0014 */
[----:B------:R-:W-:Y:S06]  /*3560*/  @P1 BRA `(.L_x_65) ;  /* 0x00000000000c1947 */ /* 0x000fec0003800000 */
[----:B------:R-:W3:Y:S02]  /*3570*/  LDG.E.U8 R58, desc[UR36][R14.64+0x19] ;  /* 0x000019240e3a7981 */ /* 0x000ee4000c1e1100 */
[----:B---3--:R-:W-:-:S05]  /*3580*/  PRMT R40, R58, 0x8880, RZ ;  /* 0x000088803a287816 */ /* 0x008fca00000000ff */
[----:B------:R-:W-:-:S07]  /*3590*/  IMAD R3, R40, R57, RZ ;  /* 0x0000003928037224 */ /* 0x000fce00078e02ff */
.L_x_65:
[----:B------:R-:W-:Y:S05]  /*35a0*/  BSYNC B1 ;  /* 0x0000000000017941 */ /* 0x000fea0003800000 */
.L_x_64:
[----:B------:R-:W-:Y:S01]  /*35b0*/  @!P1 IMAD R55, R55, R56, R3 ;  /* 0x0000003837379224 */ /* 0x000fe200078e0203 */
[----:B------:R-:W-:Y:S01]  /*35c0*/  ISETP.GE.AND P2, PT, R69, 0x81, PT ;  /* 0x000000814500780c */ /* 0x000fe20003f46270 */
[----:B------:R-:W-:Y:S01]  /*35d0*/  BSSY B1, `(.L_x_66) ;  /* 0x000000c000017945 */ /* 0x000fe20003800000 */
[----:B------:R-:W-:Y:S02]  /*35e0*/  IADD3 R10, P5, R10, R12, RZ ;  /* 0x0000000c0a0a7210 */ /* 0x000fe40007fbe0ff */
[----:B------:R0:W-:Y:S01]  /*35f0*/  @!P1 STG.E.U8 desc[UR36][R8.64+0x19], R55 ;  /* 0x0000193708009986 */ /* 0x0001e2000c101124 */
[----:B------:R-:W-:Y:S02]  /*3600*/  ISETP.LT.OR P1, PT, R72, 0x1, !P2 ;  /* 0x000000014800780c */ /* 0x000fe40005721670 */
[----:B------:R-:W-:Y:S02]  /*3610*/  IADD3.X R11, R13, R11, R43, P5, !PT ;  /* 0x0000000b0d0b7210 */ /* 0x000fe40002ffe42b */
[----:B------:R-:W-:-:S02]  /*3620*/  ISETP.GE.AND P0, PT, R69, 0x89, PT ;  /* 0x000000894500780c */ /* 0x000fc40003f06270 */
[----:B------:R-:W-:Y:S02]  /*3630*/  IADD3 R12, P4, P3, R64, R12, R60 ;  /* 0x0000000c400c7210 */ /* 0x000fe40007b9e03c */
[----:B------:R-:W-:-:S05]  /*3640*/  ISETP.LT.OR P5, PT, R72, 0x2, !P2 ;  /* 0x000000024800780c */ /* 0x000fca00057a1670 */
[----:B0-----:R-:W-:Y:S08]  /*3650*/  @P1 BRA `(.L_x_67) ;  /* 0x00000000000c1947 */ /* 0x001ff00003800000 */
[----:B------:R-:W2:Y:S02]  /*3660*/  LDG.E.U8 R58, desc[UR36][R10.64] ;  /* 0x000000240a3a7981 */ /* 0x000ea4000c1e1100 */
[----:B--2-4-:R-:W-:-:S05]  /*3670*/  PRMT R8, R58, 0x8880, RZ ;  /* 0x000088803a087816 */ /* 0x014fca00000000ff */
[----:B------:R-:W-:-:S07]  /*3680*/  IMAD R3, R8, R57, RZ ;  /* 0x0000003908037224 */ /* 0x000fce00078e02ff */
.L_x_67:
[----:B------:R-:W-:Y:S05]  /*3690*/  BSYNC B1 ;  /* 0x0000000000017941 */ /* 0x000fea0003800000 */
.L_x_66:
[----:B--2-4-:R-:W-:Y:S01]  /*36a0*/  @!P1 IMAD R9, R24, R56, R3 ;  /* 0x0000003818099224 */ /* 0x014fe200078e0203 */
[----:B------:R-:W-:Y:S01]  /*36b0*/  BSSY B1, `(.L_x_68) ;  /* 0x0000007000017945 */ /* 0x000fe20003800000 */
[----:B------:R-:W-:-:S03]  /*36c0*/  IMAD.IADD R60, R43, 0x1, R61 ;  /* 0x000000012b3c7824 */ /* 0x000fc600078e023d */
[----:B------:R0:W-:Y:S01]  /*36d0*/  @!P1 STG.E.U8 desc[UR36][R6.64], R9 ;  /* 0x0000000906009986 */ /* 0x0001e2000c101124 */
[----:B------:R-:W-:Y:S05]  /*36e0*/  @P5 BRA `(.L_x_69) ;  /* 0x00000000000c5947 */ /* 0x000fea0003800000 */
[----:B------:R-:W2:Y:S02]  /*36f0*/  LDG.E.U8 R58, desc[UR36][R10.64+0x1] ;  /* 0x000001240a3a7981 */ /* 0x000ea4000c1e1100 */
[----:B--2---:R-:W-:-:S05]  /*3700*/  PRMT R8, R58, 0x8880, RZ ;  /* 0x000088803a087816 */ /* 0x004fca00000000ff */
[----:B------:R-:W-:-:S07]  /*3710*/  IMAD R3, R8, R57, RZ ;  /* 0x0000003908037224 */ /* 0x000fce00078e02ff */
.L_x_69:
[----:B------:R-:W-:Y:S05]  /*3720*/  BSYNC B1 ;  /* 0x0000000000017941 */ /* 0x000fea0003800000 */
.L_x_68:
[C---:B------:R-:W-:Y:S01]  /*3730*/  ISETP.LT.OR P1, PT, R72.reuse, 0x1, !P0 ;  /* 0x000000014800780c */ /* 0x040fe20004721670 */
[----:B------:R-:W-:Y:S01]  /*3740*/  @!P5 IMAD R25, R25, R56, R3 ;  /* 0x000000381919d224 */ /* 0x000fe200078e0203 */
[----:B------:R-:W-:Y:S01]  /*3750*/  BSSY B1, `(.L_x_70) ;  /* 0x000000a000017945 */ /* 0x000fe20003800000 */
[----:B------:R-:W-:Y:S02]  /*3760*/  IADD3.X R13, R21, R13, R60, P4, P3 ;  /* 0x0000000d150d7210 */ /* 0x000fe400027e643c */
[C---:B------:R-:W-:Y:S01]  /*3770*/  ISETP.LT.OR P4, PT, R72.reuse, 0x2, !P0 ;  /* 0x000000024800780c */ /* 0x040fe20004781670 */
[----:B------:R1:W-:Y:S01]  /*3780*/  @!P5 STG.E.U8 desc[UR36][R6.64+0x1], R25 ;  /* 0x000001190600d986 */ /* 0x0003e2000c101124 */
[C---:B------:R-:W-:Y:S02]  /*3790*/  ISETP.LT.OR P5, PT, R72.reuse, 0x9, !P2 ;  /* 0x000000094800780c */ /* 0x040fe400057a1670 */
[----:B------:R-:W-:-:S04]  /*37a0*/  ISETP.LT.OR P3, PT, R72, 0xa, !P2 ;  /* 0x0000000a4800780c */ /* 0x000fc80005761670 */
[----:B------:R-:W-:Y:S09]  /*37b0*/  @P1 BRA `(.L_x_71) ;  /* 0x00000000000c1947 */ /* 0x000ff20003800000 */
[----:B------:R-:W2:Y:S02]  /*37c0*/  LDG.E.U8 R58, desc[UR36][R12.64] ;  /* 0x000000240c3a7981 */ /* 0x000ea4000c1e1100 */
[----:B--2---:R-:W-:-:S05]  /*37d0*/  PRMT R8, R58, 0x8880, RZ ;  /* 0x000088803a087816 */ /* 0x004fca00000000ff */
[----:B------:R-:W-:-:S07]  /*37e0*/  IMAD R3, R8, R57, RZ ;  /* 0x0000003908037224 */ /* 0x000fce00078e02ff */
.L_x_71:
[----:B------:R-:W-:Y:S05]  /*37f0*/  BSYNC B1 ;  /* 0x0000000000017941 */ /* 0x000fea0003800000 */
.L_x_70:
[----:B0-----:R-:W-:Y:S01]  /*3800*/  @!P1 IMAD R9, R26, R56, R3 ;  /* 0x000000381a099224 */ /* 0x001fe200078e0203 */
[----:B------:R-:W-:Y:S04]  /*3810*/  BSSY B1, `(.L_x_72) ;  /* 0x0000006000017945 */ /* 0x000fe80003800000 */
[----:B------:R0:W-:Y:S01]  /*3820*/  @!P1 STG.E.U8 desc[UR36][R4.64], R9 ;  /* 0x0000000904009986 */ /* 0x0001e2000c101124 */
[----:B------:R-:W-:Y:S05]  /*3830*/  @P4 BRA `(.L_x_73) ;  /* 0x00000000000c4947 */ /* 0x000fea0003800000 */
[----:B------:R-:W2:Y:S02]  /*3840*/  LDG.E.U8 R58, desc[UR36][R12.64+0x1] ;  /* 0x000001240c3a7981 */ /* 0x000ea4000c1e1100 */
[----:B--2---:R-:W-:-:S05]  /*3850*/  PRMT R8, R58, 0x8880, RZ ;  /* 0x000088803a087816 */ /* 0x004fca00000000ff */
[----:B------:R-:W-:-:S07]  /*3860*/  IMAD R3, R8, R57, RZ ;  /* 0x0000003908037224 */ /* 0x000fce00078e02ff */
.L_x_73:
[----:B------:R-:W-:Y:S05]  /*3870*/  BSYNC B1 ;  /* 0x0000000000017941 */ /* 0x000fea0003800000 */
.L_x_72:
[----:B------:R-:W-:Y:S01]  /*3880*/  @!P4 IMAD R27, R27, R56, R3 ;  /* 0x000000381b1bc224 */ /* 0x000fe200078e0203 */
[----:B------:R-:W-:Y:S04]  /*3890*/  BSSY B1, `(.L_x_74) ;  /* 0x0000006000017945 */ /* 0x000fe80003800000 */
[----:B------:R2:W-:Y:S01]  /*38a0*/  @!P4 STG.E.U8 desc[UR36][R4.64+0x1], R27 ;  /* 0x0000011b0400c986 */ /* 0x0005e2000c101124 */
[----:B------:R-:W-:Y:S05]  /*38b0*/  @P5 BRA `(.L_x_75) ;  /* 0x00000000000c5947 */ /* 0x000fea0003800000 */
[----:B------:R-:W3:Y:S02]  /*38c0*/  LDG.E.U8 R58, desc[UR36][R10.64+0x8] ;  /* 0x000008240a3a7981 */ /* 0x000ee4000c1e1100 */
[----:B---3--:R-:W-:-:S05]  /*38d0*/  PRMT R8, R58, 0x8880, RZ ;  /* 0x000088803a087816 */ /* 0x008fca00000000ff */
[----:B------:R-:W-:-:S07]  /*38e0*/  IMAD R3, R8, R57, RZ ;  /* 0x0000003908037224 */ /* 0x000fce00078e02ff */
.L_x_75:
[----:B------:R-:W-:Y:S05]  /*38f0*/  BSYNC B1 ;  /* 0x0000000000017941 */ /* 0x000fea0003800000 */
.L_x_74:
[----:B0-----:R-:W-:Y:S01]  /*3900*/  @!P5 IMAD R9, R28, R56, R3 ;  /* 0x000000381c09d224 */ /* 0x001fe200078e0203 */
[----:B------:R-:W-:Y:S04]  /*3910*/  BSSY B1, `(.L_x_76) ;  /* 0x0000006000017945 */ /* 0x000fe80003800000 */
[----:B------:R0:W-:Y:S01]  /*3920*/  @!P5 STG.E.U8 desc[UR36][R6.64+0x8], R9 ;  /* 0x000008090600d986 */ /* 0x0001e2000c101124 */
[----:B------:R-:W-:Y:S05]  /*3930*/  @P3 BRA `(.L_x_77) ;  /* 0x00000000000c3947 */ /* 0x000fea0003800000 */
[----:B------:R-:W3:Y:S02]  /*3940*/  LDG.E.U8 R58, desc[UR36][R10.64+0x9] ;  /* 0x000009240a3a7981 */ /* 0x000ee4000c1e1100 */
[----:B---3--:R-:W-:-:S05]  /*3950*/  PRMT R8, R58, 0x8880, RZ ;  /* 0x000088803a087816 */ /* 0x008fca00000000ff */
[----:B------:R-:W-:-:S07]  /*3960*/  IMAD R3, R8, R57, RZ ;  /* 0x0000003908037224 */ /* 0x000fce00078e02ff */
.L_x_77:
[----:B------:R-:W-:Y:S05]  /*3970*/  BSYNC B1 ;  /* 0x0000000000017941 */ /* 0x000fea0003800000 */
.L_x_76:
[C---:B------:R-:W-:Y:S01]  /*3980*/  ISETP.LT.OR P5, PT, R72.reuse, 0x9, !P0 ;  /* 0x000000094800780c */ /* 0x040fe200047a1670 */
[----:B------:R-:W-:Y:S01]  /*3990*/  @!P3 IMAD R29, R29, R56, R3 ;  /* 0x000000381d1db224 */ /* 0x000fe200078e0203 */
[----:B------:R-:W-:Y:S01]  /*39a0*/  BSSY B1, `(.L_x_78) ;  /* 0x0000009000017945 */ /* 0x000fe20003800000 */
[C---:B------:R-:W-:Y:S02]  /*39b0*/  ISETP.LT.OR P4, PT, R72.reuse, 0xa, !P0 ;  /* 0x0000000a4800780c */ /* 0x040fe40004781670 */
[C---:B------:R-:W-:Y:S01]  /*39c0*/  ISETP.LT.OR P1, PT, R72.reuse, 0x12, !P2 ;  /* 0x000000124800780c */ /* 0x040fe20005721670 */
[----:B------:R3:W-:Y:S01]  /*39d0*/  @!P3 STG.E.U8 desc[UR36][R6.64+0x9], R29 ;  /* 0x0000091d0600b986 */ /* 0x0007e2000c101124 */
[----:B------:R-:W-:-:S06]  /*39e0*/  ISETP.LT.OR P3, PT, R72, 0x11, !P2 ;  /* 0x000000114800780c */ /* 0x000fcc0005761670 */
[----:B------:R-:W-:Y:S07]  /*39f0*/  @P5 BRA `(.L_x_79) ;  /* 0x00000000000c5947 */ /* 0x000fee0003800000 */
[----:B------:R-:W4:Y:S02]  /*3a00*/  LDG.E.U8 R58, desc[UR36][R12.64+0x8] ;  /* 0x000008240c3a7981 */ /* 0x000f24000c1e1100 */
[----:B----4-:R-:W-:-:S05]  /*3a10*/  PRMT R8, R58, 0x8880, RZ ;  /* 0x000088803a087816 */ /* 0x010fca00000000ff */
[----:B------:R-:W-:-:S07]  /*3a20*/  IMAD R3, R8, R57, RZ ;  /* 0x0000003908037224 */ /* 0x000fce00078e02ff */
.L_x_79:
[----:B------:R-:W-:Y:S05]  /*3a30*/  BSYNC B1 ;  /* 0x0000000000017941 */ /* 0x000fea0003800000 */
.L_x_78:
[----:B0-----:R-:W-:Y:S01]  /*3a40*/  @!P5 IMAD R9, R30, R56, R3 ;  /* 0x000000381e09d224 */ /* 0x001fe200078e0203 */
[----:B------:R-:W-:Y:S04]  /*3a50*/  BSSY B1, `(.L_x_80) ;  /* 0x0000006000017945 */ /* 0x000fe80003800000 */
[----:B------:R0:W-:Y:S01]  /*3a60*/  @!P5 STG.E.U8 desc[UR36][R4.64+0x8], R9 ;  /* 0x000008090400d986 */ /* 0x0001e2000c101124 */
[----:B------:R-:W-:Y:S05]  /*3a70*/  @P4 BRA `(.L_x_81) ;  /* 0x00000000000c4947 */ /* 0x000fea0003800000 */
[----:B------:R-:W4:Y:S02]  /*3a80*/  LDG.E.U8 R58, desc[UR36][R12.64+0x9] ;  /* 0x000009240c3a7981 */ /* 0x000f24000c1e1100 */
[----:B----4-:R-:W-:-:S05]  /*3a90*/  PRMT R8, R58, 0x8880, RZ ;  /* 0x000088803a087816 */ /* 0x010fca00000000ff */
[----:B------:R-:W-:-:S07]  /*3aa0*/  IMAD R3, R8, R57, RZ ;  /* 0x0000003908037224 */ /* 0x000fce00078e02ff */
.L_x_81:
[----:B------:R-:W-:Y:S05]  /*3ab0*/  BSYNC B1 ;  /* 0x0000000000017941 */ /* 0x000fea0003800000 */
.L_x_80:
[----:B------:R-:W-:Y:S01]  /*3ac0*/  @!P4 IMAD R31, R31, R56, R3 ;  /* 0x000000381f1fc224 */ /* 0x000fe200078e0203 */
[----:B------:R-:W-:Y:S04]  /*3ad0*/  BSSY B1, `(.L_x_82) ;  /* 0x0000006000017945 */ /* 0x000fe80003800000 */
[----:B------:R4:W-:Y:S01]  /*3ae0*/  @!P4 STG.E.U8 desc[UR36][R4.64+0x9], R31 ;  /* 0x0000091f0400c986 */ /* 0x0009e2000c101124 */
[----:B------:R-:W-:Y:S05]  /*3af0*/  @P3 BRA `(.L_x_83) ;  /* 0x00000000000c3947 */ /* 0x000fea0003800000 */
[----:B------:R-:W5:Y:S02]  /*3b00*/  LDG.E.U8 R58, desc[UR36][R10.64+0x10] ;  /* 0x000010240a3a7981 */ /* 0x000f64000c1e1100 */
[----:B-----5:R-:W-:-:S05]  /*3b10*/  PRMT R8, R58, 0x8880, RZ ;  /* 0x000088803a087816 */ /* 0x020fca00000000ff */
[----:B------:R-:W-:-:S07]  /*3b20*/  IMAD R3, R8, R57, RZ ;  /* 0x0000003908037224 */ /* 0x000fce00078e02ff */
.L_x_83:
[----:B------:R-:W-:Y:S05]  /*3b30*/  BSYNC B1 ;  /* 0x0000000000017941 */ /* 0x000fea0003800000 */
.L_x_82:
[----:B0-----:R-:W-:Y:S01]  /*3b40*/  @!P3 IMAD R9, R32, R56, R3 ;  /* 0x000000382009b224 */ /* 0x001fe200078e0203 */
[----:B------:R-:W-:Y:S04]  /*3b50*/  BSSY B1, `(.L_x_84) ;  /* 0x0000006000017945 */ /* 0x000fe80003800000 */
[----:B------:R0:W-:Y:S01]  /*3b60*/  @!P3 STG.E.U8 desc[UR36][R6.64+0x10], R9 ;  /* 0x000010090600b986 */ /* 0x0001e2000c101124 */
[----:B------:R-:W-:Y:S05]  /*3b70*/  @P1 BRA `(.L_x_85) ;  /* 0x00000000000c1947 */ /* 0x000fea0003800000 */
[----:B------:R-:W5:Y:S02]  /*3b80*/  LDG.E.U8 R58, desc[UR36][R10.64+0x11] ;  /* 0x000011240a3a7981 */ /* 0x000f64000c1e1100 */
[----:B-----5:R-:W-:-:S05]  /*3b90*/  PRMT R8, R58, 0x8880, RZ ;  /* 0x000088803a087816 */ /* 0x020fca00000000ff */
[----:B------:R-:W-:-:S07]  /*3ba0*/  IMAD R3, R8, R57, RZ ;  /* 0x0000003908037224 */ /* 0x000fce00078e02ff */
.L_x_85:
[----:B------:R-:W-:Y:S05]  /*3bb0*/  BSYNC B1 ;  /* 0x0000000000017941 */ /* 0x000fea0003800000 */
.L_x_84:
[C---:B------:R-:W-:Y:S01]  /*3bc0*/  ISETP.LT.OR P4, PT, R72.reuse, 0x11, !P0 ;  /* 0x000000114800780c */ /* 0x040fe20004781670 */
[----:B------:R-:W-:Y:S01]  /*3bd0*/  @!P1 IMAD R33, R33, R56, R3 ;  /* 0x0000003821219224 */ /* 0x000fe200078e0203 */
[----:B------:R-:W-:Y:S01]  /*3be0*/  BSSY B1, `(.L_x_86) ;  /* 0x000000a000017945 */ /* 0x000fe20003800000 */
[C---:B------:R-:W-:Y:S02]  /*3bf0*/  ISETP.LT.OR P3, PT, R72.reuse, 0x12, !P0 ;  /* 0x000000124800780c */ /* 0x040fe40004761670 */
[C---:B------:R-:W-:Y:S01]  /*3c00*/  ISETP.LT.OR P5, PT, R72.reuse, 0x19, !P0 ;  /* 0x000000194800780c */ /* 0x040fe200047a1670 */
[----:B------:R0:W-:Y:S01]  /*3c10*/  @!P1 STG.E.U8 desc[UR36][R6.64+0x11], R33 ;  /* 0x0000112106009986 */ /* 0x0001e2000c101124 */
[C---:B------:R-:W-:Y:S02]  /*3c20*/  ISETP.LT.OR P1, PT, R72.reuse, 0x19, !P2 ;  /* 0x000000194800780c */ /* 0x040fe40005721670 */
[----:B------:R-:W-:-:S04]  /*3c30*/  ISETP.LT.OR P2, PT, R72, 0x1a, !P2 ;  /* 0x0000001a4800780c */ /* 0x000fc80005741670 */
[----:B------:R-:W-:Y:S09]  /*3c40*/  @P4 BRA `(.L_x_87) ;  /* 0x00000000000c4947 */ /* 0x000ff20003800000 */
[----:B------:R-:W5:Y:S02]  /*3c50*/  LDG.E.U8 R58, desc[UR36][R12.64+0x10] ;  /* 0x000010240c3a7981 */ /* 0x000f64000c1e1100 */
[----:B-----5:R-:W-:-:S05]  /*3c60*/  PRMT R8, R58, 0x8880, RZ ;  /* 0x000088803a087816 */ /* 0x020fca00000000ff */
[----:B------:R-:W-:-:S07]  /*3c70*/  IMAD R3, R8, R57, RZ ;  /* 0x0000003908037224 */ /* 0x000fce00078e02ff */
.L_x_87:
[----:B------:R-:W-:Y:S05]  /*3c80*/  BSYNC B1 ;  /* 0x0000000000017941 */ /* 0x000fea0003800000 */
.L_x_86:
[----:B0-----:R-:W-:Y:S01]  /*3c90*/  @!P4 IMAD R9, R34, R56, R3 ;  /* 0x000000382209c224 */ /* 0x001fe200078e0203 */
[----:B------:R-:W-:Y:S04]  /*3ca0*/  BSSY B1, `(.L_x_88) ;  /* 0x0000006000017945 */ /* 0x000fe80003800000 */
[----:B------:R0:W-:Y:S01]  /*3cb0*/  @!P4 STG.E.U8 desc[UR36][R4.64+0x10], R9 ;  /* 0x000010090400c986 */ /* 0x0001e2000c101124 */
[----:B------:R-:W-:Y:S05]  /*3cc0*/  @P3 BRA `(.L_x_89) ;  /* 0x00000000000c3947 */ /* 0x000fea0003800000 */
[----:B------:R-:W5:Y:S02]  /*3cd0*/  LDG.E.U8 R58, desc[UR36][R12.64+0x11] ;  /* 0x000011240c3a7981 */ /* 0x000f64000c1e1100 */
[----:B-----5:R-:W-:-:S05]  /*3ce0*/  PRMT R8, R58, 0x8880, RZ ;  /* 0x000088803a087816 */ /* 0x020fca00000000ff */
[----:B------:R-:W-:-:S07]  /*3cf0*/  IMAD R3, R8, R57, RZ ;  /* 0x0000003908037224 */ /* 0x000fce00078e02ff */
.L_x_89:
[----:B------:R-:W-:Y:S05]  /*3d00*/  BSYNC B1 ;  /* 0x0000000000017941 */ /* 0x000fea0003800000 */
.L_x_88:
[----:B------:R-:W-:Y:S01]  /*3d10*/  @!P3 IMAD R35, R35, R56, R3 ;  /* 0x000000382323b224 */ /* 0x000fe200078e0203 */
[----:B------:R-:W-:Y:S04]  /*3d20*/  BSSY B1, `(.L_x_90) ;  /* 0x0000006000017945 */ /* 0x000fe80003800000 */
[----:B------:R0:W-:Y:S01]  /*3d30*/  @!P3 STG.E.U8 desc[UR36][R4.64+0x11], R35 ;  /* 0x000011230400b986 */ /* 0x0001e2000c101124 */
[----:B------:R-:W-:Y:S05]  /*3d40*/  @P1 BRA `(.L_x_91) ;  /* 0x00000000000c1947 */ /* 0x000fea0003800000 */
[----:B------:R-:W5:Y:S02]  /*3d50*/  LDG.E.U8 R58, desc[UR36][R10.64+0x18] ;  /* 0x000018240a3a7981 */ /* 0x000f64000c1e1100 */
[----:B-----5:R-:W-:-:S05]  /*3d60*/  PRMT R8, R58, 0x8880, RZ ;  /* 0x000088803a087816 */ /* 0x020fca00000000ff */
[----:B------:R-:W-:-:S07]  /*3d70*/  IMAD R3, R8, R57, RZ ;  /* 0x0000003908037224 */ /* 0x000fce00078e02ff */
.L_x_91:
[----:B------:R-:W-:Y:S05]  /*3d80*/  BSYNC B1 ;  /* 0x0000000000017941 */ /* 0x000fea0003800000 */
.L_x_90:
[----:B0-----:R-:W-:Y:S01]  /*3d90*/  @!P1 IMAD R9, R36, R56, R3 ;  /* 0x0000003824099224 */ /* 0x001fe200078e0203 */
[----:B------:R-:W-:Y:S04]  /*3da0*/  BSSY B1, `(.L_x_92) ;  /* 0x0000006000017945 */ /* 0x000fe80003800000 */
[----:B------:R0:W-:Y:S01]  /*3db0*/  @!P1 STG.E.U8 desc[UR36][R6.64+0x18], R9 ;  /* 0x0000180906009986 */ /* 0x0001e2000c101124 */
[----:B------:R-:W-:Y:S05]  /*3dc0*/  @P2 BRA `(.L_x_93) ;  /* 0x00000000000c2947 */ /* 0x000fea0003800000 */
[----:B------:R-:W5:Y:S02]  /*3dd0*/  LDG.E.U8 R58, desc[UR36][R10.64+0x19] ;  /* 0x000019240a3a7981 */ /* 0x000f64000c1e1100 */
[----:B-----5:R-:W-:-:S05]  /*3de0*/  PRMT R8, R58, 0x8880, RZ ;  /* 0x000088803a087816 */ /* 0x020fca00000000ff */
[----:B------:R-:W-:-:S07]  /*3df0*/  IMAD R3, R8, R57, RZ ;  /* 0x0000003908037224 */ /* 0x000fce00078e02ff */
.L_x_93:
[----:B------:R-:W-:Y:S05]  /*3e00*/  BSYNC B1 ;  /* 0x0000000000017941 */ /* 0x000fea0003800000 */
.L_x_92:
[----:B------:R-:W-:Y:S01]  /*3e10*/  @!P2 IMAD R37, R37, R56, R3 ;  /* 0x000000382525a224 */ /* 0x000fe200078e0203 */
[----:B------:R-:W-:Y:S04]  /*3e20*/  BSSY B1, `(.L_x_94) ;  /* 0x0000006000017945 */ /* 0x000fe80003800000 */
[----:B------:R0:W-:Y:S01]  /*3e30*/  @!P2 STG.E.U8 desc[UR36][R6.64+0x19], R37 ;  /* 0x000019250600a986 */ /* 0x0001e2000c101124 */
[----:B------:R-:W-:Y:S05]  /*3e40*/  @P5 BRA `(.L_x_95) ;  /* 0x00000000000c5947 */ /* 0x000fea0003800000 */
[----:B------:R-:W0:Y:S02]  /*3e50*/  LDG.E.U8 R58, desc[UR36][R12.64+0x18] ;  /* 0x000018240c3a7981 */ /* 0x000e24000c1e1100 */
[----:B01-3--:R-:W-:-:S05]  /*3e60*/  PRMT R6, R58, 0x8880, RZ ;  /* 0x000088803a067816 */ /* 0x00bfca00000000ff */
[----:B------:R-:W-:-:S07]  /*3e70*/  IMAD R3, R6, R57, RZ ;  /* 0x0000003906037224 */ /* 0x000fce00078e02ff */
.L_x_95:
[----:B------:R-:W-:Y:S05]  /*3e80*/  BSYNC B1 ;  /* 0x0000000000017941 */ /* 0x000fea0003800000 */
.L_x_94:
[----:B01-3--:R-:W-:Y:S01]  /*3e90*/  @!P5 IMAD R7, R38, R56, R3 ;  /* 0x000000382607d224 */ /* 0x00bfe200078e0203 */
[----:B------:R-:W-:Y:S01]  /*3ea0*/  ISETP.LT.OR P0, PT, R72, 0x1a, !P0 ;  /* 0x0000001a4800780c */ /* 0x000fe20004701670 */
[----:B------:R-:W-:Y:S03]  /*3eb0*/  BSSY B1, `(.L_x_96) ;  /* 0x0000006000017945 */ /* 0x000fe60003800000 */
[----:B------:R0:W-:Y:S09]  /*3ec0*/  @!P5 STG.E.U8 desc[UR36][R4.64+0x18], R7 ;  /* 0x000018070400d986 */ /* 0x0001f2000c101124 */
[----:B------:R-:W-:Y:S05]  /*3ed0*/  @P0 BRA `(.L_x_97) ;  /* 0x00000000000c0947 */ /* 0x000fea0003800000 */
[----:B------:R-:W3:Y:S02]  /*3ee0*/  LDG.E.U8 R58, desc[UR36][R12.64+0x19] ;  /* 0x000019240c3a7981 */ /* 0x000ee4000c1e1100 */
[----:B---3--:R-:W-:-:S05]  /*3ef0*/  PRMT R6, R58, 0x8880, RZ ;  /* 0x000088803a067816 */ /* 0x008fca00000000ff */
[----:B------:R-:W-:-:S07]  /*3f00*/  IMAD R3, R6, R57, RZ ;  /* 0x0000003906037224 */ /* 0x000fce00078e02ff */
.L_x_97:
[----:B------:R-:W-:Y:S05]  /*3f10*/  BSYNC B1 ;  /* 0x0000000000017941 */ /* 0x000fea0003800000 */
.L_x_96:
[----:B------:R-:W-:Y:S01]  /*3f20*/  IMAD R3, R39, R56, R3 ;  /* 0x0000003827037224 */ /* 0x000fe200078e0203 */
[----:B------:R-:W-:Y:S06]  /*3f30*/  @P0 BRA `(.L_x_98) ;  /* 0x0000000400980947 */ /* 0x000fec0003800000 */
[----:B------:R3:W-:Y:S01]  /*3f40*/  STG.E.U8 desc[UR36][R4.64+0x19], R3 ;  /* 0x0000190304007986 */ /* 0x0007e2000c101124 */
[----:B------:R-:W-:Y:S05]  /*3f50*/  BRA `(.L_x_98) ;  /* 0x0000000400907947 */ /* 0x000fea0003800000 */
.L_x_33:
[C---:B------:R-:W-:Y:S02]  /*3f60*/  ISETP.GE.AND P2, PT, R69.reuse, 0x1, PT ;  /* 0x000000014500780c */ /* 0x040fe40003f46270 */
[----:B------:R-:W-:Y:S02]  /*3f70*/  ISETP.GE.AND P0, PT, R69, 0x9, PT ;  /* 0x000000094500780c */ /* 0x000fe40003f06270 */
[C---:B------:R-:W-:Y:S02]  /*3f80*/  ISETP.LT.OR P3, PT, R72.reuse, 0x1, !P2 ;  /* 0x000000014800780c */ /* 0x040fe40005761670 */
[C---:B------:R-:W-:Y:S02]  /*3f90*/  ISETP.LT.OR P5, PT, R72.reuse, 0x2, !P2 ;  /* 0x000000024800780c */ /* 0x040fe400057a1670 */
[C---:B------:R-:W-:Y:S02]  /*3fa0*/  ISETP.LT.OR P1, PT, R72.reuse, 0x1, !P0 ;  /* 0x000000014800780c */ /* 0x040fe40004721670 */
[----:B------:R-:W-:-:S07]  /*3fb0*/  ISETP.LT.OR P4, PT, R72, 0x2, !P0 ;  /* 0x000000024800780c */ /* 0x000fce0004781670 */
[-C--:B------:R-:W-:Y:S02]  /*3fc0*/  @!P3 IMAD R3, R40, R56.reuse, RZ ;  /* 0x000000382803b224 */ /* 0x080fe400078e02ff */
[-C--:B------:R-:W-:Y:S02]  /*3fd0*/  @!P5 IMAD R41, R41, R56.reuse, RZ ;  /* 0x000000382929d224 */ /* 0x080fe400078e02ff */
[-C--:B------:R-:W-:Y:S01]  /*3fe0*/  @!P1 IMAD R13, R42, R56.reuse, RZ ;  /* 0x000000382a0d9224 */ /* 0x080fe200078e02ff */
[----:B------:R0:W-:Y:S01]  /*3ff0*/  @!P3 STG.E.U8 desc[UR36][R10.64], R3 ;  /* 0x000000030a00b986 */ /* 0x0001e2000c101124 */
[C---:B------:R-:W-:Y:S01]  /*4000*/  ISETP.LT.OR P3, PT, R72.reuse, 0x9, !P2 ;  /* 0x000000094800780c */ /* 0x040fe20005761670 */
[----:B------:R-:W-:Y:S02]  /*4010*/  @!P4 IMAD R43, R43, R56, RZ ;  /* 0x000000382b2bc224 */ /* 0x000fe400078e02ff */
[----:B------:R-:W-:Y:S01]  /*4020*/  @!P5 STG.E.U8 desc[UR36][R10.64+0x1], R41 ;  /* 0x000001290a00d986 */ /* 0x000fe2000c101124 */
[----:B------:R-:W-:-:S03]  /*4030*/  ISETP.LT.OR P5, PT, R72, 0xa, !P2 ;  /* 0x0000000a4800780c */ /* 0x000fc600057a1670 */
[----:B------:R1:W-:Y:S01]  /*4040*/  @!P1 STG.E.U8 desc[UR36][R8.64], R13 ;  /* 0x0000000d08009986 */ /* 0x0003e2000c101124 */
[----:B------:R-:W-:-:S03]  /*4050*/  ISETP.LT.OR P1, PT, R72, 0x9, !P0 ;  /* 0x000000094800780c */ /* 0x000fc60004721670 */
[----:B------:R-:W-:Y:S01]  /*4060*/  @!P4 STG.E.U8 desc[UR36][R8.64+0x1], R43 ;  /* 0x0000012b0800c986 */ /* 0x000fe2000c101124 */
[----:B------:R-:W-:Y:S01]  /*4070*/  ISETP.LT.OR P4, PT, R72, 0xa, !P0 ;  /* 0x0000000a4800780c */ /* 0x000fe20004781670 */
[----:B------:R-:W-:-:S04]  /*4080*/  @!P3 IMAD R15, R44, R56, RZ ;  /* 0x000000382c0fb224 */ /* 0x000fc800078e02ff */
[-C--:B------:R-:W-:Y:S01]  /*4090*/  @!P5 IMAD R45, R45, R56.reuse, RZ ;  /* 0x000000382d2dd224 */ /* 0x080fe200078e02ff */
[----:B------:R2:W-:Y:S01]  /*40a0*/  @!P3 STG.E.U8 desc[UR36][R10.64+0x8], R15 ;  /* 0x0000080f0a00b986 */ /* 0x0005e2000c101124 */
[----:B------:R-:W-:Y:S02]  /*40b0*/  ISETP.LT.OR P3, PT, R72, 0x11, !P2 ;  /* 0x000000114800780c */ /* 0x000fe40005761670 */
[-C--:B0-----:R-:W-:Y:S01]  /*40c0*/  @!P1 IMAD R3, R46, R56.reuse, RZ ;  /* 0x000000382e039224 */ /* 0x081fe200078e02ff */
[----:B------:R-:W-:Y:S01]  /*40d0*/  @!P5 STG.E.U8 desc[UR36][R10.64+0x9], R45 ;  /* 0x0000092d0a00d986 */ /* 0x000fe2000c101124 */
[C---:B------:R-:W-:Y:S02]  /*40e0*/  ISETP.LT.OR P5, PT, R72.reuse, 0x12, !P2 ;  /* 0x000000124800780c */ /* 0x040fe400057a1670 */
[----:B------:R-:W-:Y:S01]  /*40f0*/  @!P4 IMAD R47, R47, R56, RZ ;  /* 0x000000382f2fc224 */ /* 0x000fe200078e02ff */
[----:B------:R0:W-:Y:S01]  /*4100*/  @!P1 STG.E.U8 desc[UR36][R8.64+0x8], R3 ;  /* 0x0000080308009986 */ /* 0x0001e2000c101124 */
[----:B------:R-:W-:-:S03]  /*4110*/  ISETP.LT.OR P1, PT, R72, 0x11, !P0 ;  /* 0x000000114800780c */ /* 0x000fc60004721670 */
[----:B------:R-:W-:Y:S01]  /*4120*/  @!P4 STG.E.U8 desc[UR36][R8.64+0x9], R47 ;  /* 0x0000092f0800c986 */ /* 0x000fe2000c101124 */
[----:B------:R-:W-:Y:S01]  /*4130*/  ISETP.LT.OR P4, PT, R72, 0x12, !P0 ;  /* 0x000000124800780c */ /* 0x000fe20004781670 */
[----:B-1----:R-:W-:-:S04]  /*4140*/  @!P3 IMAD R13, R48, R56, RZ ;  /* 0x00000038300db224 */ /* 0x002fc800078e02ff */
[-C--:B------:R-:W-:Y:S01]  /*4150*/  @!P5 IMAD R49, R49, R56.reuse, RZ ;  /* 0x000000383131d224 */ /* 0x080fe200078e02ff */
[----:B------:R1:W-:Y:S01]  /*4160*/  @!P3 STG.E.U8 desc[UR36][R10.64+0x10], R13 ;  /* 0x0000100d0a00b986 */ /* 0x0003e2000c101124 */
[----:B------:R-:W-:Y:S02]  /*4170*/  ISETP.LT.OR P3, PT, R72, 0x19, !P2 ;  /* 0x000000194800780c */ /* 0x000fe40005761670 */
[-C--:B--2---:R-:W-:Y:S01]  /*4180*/  @!P1 IMAD R15, R50, R56.reuse, RZ ;  /* 0x00000038320f9224 */ /* 0x084fe200078e02ff */
[----:B------:R-:W-:Y:S01]  /*4190*/  @!P5 STG.E.U8 desc[UR36][R10.64+0x11], R49 ;  /* 0x000011310a00d986 */ /* 0x000fe2000c101124 */
[----:B------:R-:W-:Y:S02]  /*41a0*/  ISETP.LT.OR P2, PT, R72, 0x1a, !P2 ;  /* 0x0000001a4800780c */ /* 0x000fe40005741670 */
[----:B------:R-:W-:Y:S01]  /*41b0*/  @!P4 IMAD R51, R51, R56, RZ ;  /* 0x000000383333c224 */ /* 0x000fe200078e02ff */
[----:B------:R2:W-:Y:S01]  /*41c0*/  @!P1 STG.E.U8 desc[UR36][R8.64+0x10], R15 ;  /* 0x0000100f08009986 */ /* 0x0005e2000c101124 */
[----:B------:R-:W-:-:S02]  /*41d0*/  ISETP.GE.AND P1, PT, R69, 0x81, PT ;  /* 0x000000814500780c */ /* 0x000fc40003f26270 */
[C---:B------:R-:W-:Y:S01]  /*41e0*/  ISETP.LT.OR P5, PT, R72.reuse, 0x19, !P0 ;  /* 0x000000194800780c */ /* 0x040fe200047a1670 */
[----:B------:R-:W-:Y:S01]  /*41f0*/  @!P4 STG.E.U8 desc[UR36][R8.64+0x11], R51 ;  /* 0x000011330800c986 */ /* 0x000fe2000c101124 */
[----:B------:R-:W-:Y:S01]  /*4200*/  ISETP.LT.OR P0, PT, R72, 0x1a, !P0 ;  /* 0x0000001a4800780c */ /* 0x000fe20004701670 */
[----:B0-----:R-:W-:Y:S01]  /*4210*/  @!P3 IMAD R3, R52, R56, RZ ;  /* 0x000000383403b224 */ /* 0x001fe200078e02ff */
[----:B------:R-:W-:-:S03]  /*4220*/  ISETP.LT.OR P4, PT, R72, 0x1, !P1 ;  /* 0x000000014800780c */ /* 0x000fc60004f81670 */
[----:B------:R-:W-:Y:S01]  /*4230*/  @!P2 IMAD R53, R53, R56, RZ ;  /* 0x000000383535a224 */ /* 0x000fe200078e02ff */
[----:B------:R0:W-:Y:S01]  /*4240*/  @!P3 STG.E.U8 desc[UR36][R10.64+0x18], R3 ;  /* 0x000018030a00b986 */ /* 0x0001e2000c101124 */
[----:B------:R-:W-:-:S03]  /*4250*/  ISETP.LT.OR P3, PT, R72, 0x2, !P1 ;  /* 0x000000024800780c */ /* 0x000fc60004f61670 */
[----:B------:R3:W-:Y:S01]  /*4260*/  @!P2 STG.E.U8 desc[UR36][R10.64+0x19], R53 ;  /* 0x000019350a00a986 */ /* 0x0007e2000c101124 */
[-C--:B-1----:R-:W-:Y:S01]  /*4270*/  @!P5 IMAD R13, R54, R56.reuse, RZ ;  /* 0x00000038360dd224 */ /* 0x082fe200078e02ff */
[----:B------:R-:W-:Y:S01]  /*4280*/  ISETP.GE.AND P2, PT, R69, 0x89, PT ;  /* 0x000000894500780c */ /* 0x000fe20003f46270 */
[-C--:B------:R-:W-:Y:S02]  /*4290*/  @!P0 IMAD R55, R55, R56.reuse, RZ ;  /* 0x0000003837378224 */ /* 0x080fe400078e02ff */
[----:B--2---:R-:W-:Y:S01]  /*42a0*/  @!P4 IMAD R15, R24, R56, RZ ;  /* 0x00000038180fc224 */ /* 0x004fe200078e02ff */
[----:B------:R-:W-:Y:S01]  /*42b0*/  @!P5 STG.E.U8 desc[UR36][R8.64+0x18], R13 ;  /* 0x0000180d0800d986 */ /* 0x000fe2000c101124 */
[----:B------:R-:W-:-:S03]  /*42c0*/  ISETP.LT.OR P5, PT, R72, 0x1, !P2 ;  /* 0x000000014800780c */ /* 0x000fc600057a1670 */
[----:B------:R-:W-:Y:S01]  /*42d0*/  @!P3 IMAD R25, R25, R56, RZ ;  /* 0x000000381919b224 */ /* 0x000fe200078e02ff */
[----:B------:R-:W-:Y:S01]  /*42e0*/  @!P0 STG.E.U8 desc[UR36][R8.64+0x19], R55 ;  /* 0x0000193708008986 */ /* 0x000fe2000c101124 */
[----:B------:R-:W-:-:S03]  /*42f0*/  ISETP.LT.OR P0, PT, R72, 0x2, !P2 ;  /* 0x000000024800780c */ /* 0x000fc60005701670 */
[----:B------:R-:W-:Y:S01]  /*4300*/  @!P4 STG.E.U8 desc[UR36][R6.64], R15 ;  /* 0x0000000f0600c986 */ /* 0x000fe2000c101124 */
[----:B------:R-:W-:-:S03]  /*4310*/  ISETP.LT.OR P4, PT, R72, 0x9, !P1 ;  /* 0x000000094800780c */ /* 0x000fc60004f81670 */
[----:B------:R-:W-:Y:S01]  /*4320*/  @!P3 STG.E.U8 desc[UR36][R6.64+0x1], R25 ;  /* 0x000001190600b986 */ /* 0x000fe2000c101124 */
[----:B------:R-:W-:Y:S01]  /*4330*/  ISETP.LT.OR P3, PT, R72, 0xa, !P1 ;  /* 0x0000000a4800780c */ /* 0x000fe20004f61670 */
[----:B0-----:R-:W-:-:S04]  /*4340*/  @!P5 IMAD R3, R26, R56, RZ ;  /* 0x000000381a03d224 */ /* 0x001fc800078e02ff */
[-C--:B------:R-:W-:Y:S01]  /*4350*/  @!P0 IMAD R27, R27, R56.reuse, RZ ;  /* 0x000000381b1b8224 */ /* 0x080fe200078e02ff */
[----:B------:R0:W-:Y:S01]  /*4360*/  @!P5 STG.E.U8 desc[UR36][R4.64], R3 ;  /* 0x000000030400d986 */ /* 0x0001e2000c101124 */
[----:B------:R-:W-:Y:S02]  /*4370*/  ISETP.LT.OR P5, PT, R72, 0x11, !P1 ;  /* 0x000000114800780c */ /* 0x000fe40004fa1670 */
[-C--:B---3--:R-:W-:Y:S01]  /*4380*/  @!P4 IMAD R11, R28, R56.reuse, RZ ;  /* 0x000000381c0bc224 */ /* 0x088fe200078e02ff */
[----:B------:R-:W-:Y:S01]  /*4390*/  @!P0 STG.E.U8 desc[UR36][R4.64+0x1], R27 ;  /* 0x0000011b04008986 */ /* 0x000fe2000c101124 */
[C---:B------:R-:W-:Y:S02]  /*43a0*/  ISETP.LT.OR P0, PT, R72.reuse, 0x9, !P2 ;  /* 0x000000094800780c */ /* 0x040fe40005701670 */
[----:B------:R-:W-:Y:S01]  /*43b0*/  @!P3 IMAD R29, R29, R56, RZ ;  /* 0x000000381d1db224 */ /* 0x000fe200078e02ff */
[----:B------:R1:W-:Y:S01]  /*43c0*/  @!P4 STG.E.U8 desc[UR36][R6.64+0x8], R11 ;  /* 0x0000080b0600c986 */ /* 0x0003e2000c101124 */
[----:B------:R-:W-:-:S03]  /*43d0*/  ISETP.LT.OR P4, PT, R72, 0xa, !P2 ;  /* 0x0000000a4800780c */ /* 0x000fc60005781670 */
[----:B------:R-:W-:Y:S01]  /*43e0*/  @!P3 STG.E.U8 desc[UR36][R6.64+0x9], R29 ;  /* 0x0000091d0600b986 */ /* 0x000fe2000c101124 */
[----:B------:R-:W-:Y:S01]  /*43f0*/  ISETP.LT.OR P3, PT, R72, 0x12, !P1 ;  /* 0x000000124800780c */ /* 0x000fe20004f61670 */
[----:B0-----:R-:W-:-:S04]  /*4400*/  @!P5 IMAD R3, R32, R56, RZ ;  /* 0x000000382003d224 */ /* 0x001fc800078e02ff */
[----:B------:R-:W-:-:S04]  /*4410*/  @!P0 IMAD R9, R30, R56, RZ ;  /* 0x000000381e098224 */ /* 0x000fc800078e02ff */
[-C--:B------:R-:W-:Y:S01]  /*4420*/  @!P4 IMAD R31, R31, R56.reuse, RZ ;  /* 0x000000381f1fc224 */ /* 0x080fe200078e02ff */
[----:B------:R0:W-:Y:S01]  /*4430*/  @!P0 STG.E.U8 desc[UR36][R4.64+0x8], R9 ;  /* 0x0000080904008986 */ /* 0x0001e2000c101124 */
[C---:B------:R-:W-:Y:S02]  /*4440*/  ISETP.LT.OR P0, PT, R72.reuse, 0x11, !P2 ;  /* 0x000000114800780c */ /* 0x040fe40005701670 */
[----:B------:R-:W-:Y:S01]  /*4450*/  @!P3 IMAD R33, R33, R56, RZ ;  /* 0x000000382121b224 */ /* 0x000fe200078e02ff */
[----:B------:R-:W-:Y:S01]  /*4460*/  @!P4 STG.E.U8 desc[UR36][R4.64+0x9], R31 ;  /* 0x0000091f0400c986 */ /* 0x000fe2000c101124 */
[----:B------:R-:W-:-:S03]  /*4470*/  ISETP.LT.OR P4, PT, R72, 0x12, !P2 ;  /* 0x000000124800780c */ /* 0x000fc60005781670 */
[----:B------:R-:W-:Y:S01]  /*4480*/  @!P3 STG.E.U8 desc[UR36][R6.64+0x11], R33 ;  /* 0x000011210600b986 */ /* 0x000fe2000c101124 */
[C---:B------:R-:W-:Y:S02]  /*4490*/  ISETP.LT.OR P3, PT, R72.reuse, 0x19, !P1 ;  /* 0x000000194800780c */ /* 0x040fe40004f61670 */
[C---:B------:R-:W-:Y:S01]  /*44a0*/  ISETP.LT.OR P1, PT, R72.reuse, 0x1a, !P1 ;  /* 0x0000001a4800780c */ /* 0x040fe20004f21670 */
[----:B------:R2:W-:Y:S01]  /*44b0*/  @!P5 STG.E.U8 desc[UR36][R6.64+0x10], R3 ;  /* 0x000010030600d986 */ /* 0x0005e2000c101124 */
[----:B------:R-:W-:Y:S01]  /*44c0*/  ISETP.LT.OR P5, PT, R72, 0x19, !P2 ;  /* 0x000000194800780c */ /* 0x000fe200057a1670 */
[----:B-1----:R-:W-:Y:S01]  /*44d0*/  @!P0 IMAD R11, R34, R56, RZ ;  /* 0x00000038220b8224 */ /* 0x002fe200078e02ff */
[----:B------:R-:W-:-:S03]  /*44e0*/  ISETP.LT.OR P2, PT, R72, 0x1a, !P2 ;  /* 0x0000001a4800780c */ /* 0x000fc60005741670 */
[-C--:B------:R-:W-:Y:S01]  /*44f0*/  @!P4 IMAD R35, R35, R56.reuse, RZ ;  /* 0x000000382323c224 */ /* 0x080fe200078e02ff */
[----:B------:R1:W-:Y:S03]  /*4500*/  @!P0 STG.E.U8 desc[UR36][R4.64+0x10], R11 ;  /* 0x0000100b04008986 */ /* 0x0003e6000c101124 */
[-C--:B0-----:R-:W-:Y:S01]  /*4510*/  @!P3 IMAD R9, R36, R56.reuse, RZ ;  /* 0x000000382409b224 */ /* 0x081fe200078e02ff */
[----:B------:R1:W-:Y:S01]  /*4520*/  @!P4 STG.E.U8 desc[UR36][R4.64+0x11], R35 ;  /* 0x000011230400c986 */ /* 0x0003e2000c101124 */
[-C--:B------:R-:W-:Y:S02]  /*4530*/  @!P1 IMAD R37, R37, R56.reuse, RZ ;  /* 0x0000003825259224 */ /* 0x080fe400078e02ff */
[-C--:B--2---:R-:W-:Y:S01]  /*4540*/  @!P5 IMAD R3, R38, R56.reuse, RZ ;  /* 0x000000382603d224 */ /* 0x084fe200078e02ff */
[----:B------:R1:W-:Y:S01]  /*4550*/  @!P3 STG.E.U8 desc[UR36][R6.64+0x18], R9 ;  /* 0x000018090600b986 */ /* 0x0003e2000c101124 */
[----:B------:R-:W-:-:S03]  /*4560*/  @!P2 IMAD R39, R39, R56, RZ ;  /* 0x000000382727a224 */ /* 0x000fc600078e02ff */
[----:B------:R1:W-:Y:S04]  /*4570*/  @!P1 STG.E.U8 desc[UR36][R6.64+0x19], R37 ;  /* 0x0000192506009986 */ /* 0x0003e8000c101124 */
[----:B------:R1:W-:Y:S04]  /*4580*/  @!P5 STG.E.U8 desc[UR36][R4.64+0x18], R3 ;  /* 0x000018030400d986 */ /* 0x0003e8000c101124 */
[----:B------:R1:W-:Y:S02]  /*4590*/  @!P2 STG.E.U8 desc[UR36][R4.64+0x19], R39 ;  /* 0x000019270400a986 */ /* 0x0003e4000c101124 */
.L_x_98:
[----:B------:R-:W-:Y:S05]  /*45a0*/  BSYNC B0 ;  /* 0x0000000000007941 */ /* 0x000fea0003800000 */
.L_x_32:
[----:B------:R-:W-:Y:S01]  /*45b0*/  ULDC UR4, c[0x0][0xc] ;  /* 0x0000030000047ab9 */ /* 0x000fe20000000800 */
[----:B------:R-:W-:Y:S01]  /*45c0*/  ULDC UR5, c[0x0][0x10] ;  /* 0x0000040000057ab9 */ /* 0x000fe20000000800 */
[----:B-1-3--:R-:W1:Y:S01]  /*45d0*/  LDC R3, c[0x0][0x14] ;  /* 0x00000500ff037b82 */ /* 0x00ae620000000800 */
[----:B------:R-:W-:Y:S01]  /*45e0*/  UIMAD.WIDE.U32 UR4, UR4, UR5, URZ ;  /* 0x00000005040472a5 */ /* 0x000fe2000f8e003f */
[----:B------:R-:W-:Y:S02]  /*45f0*/  IMAD.MOV.U32 R60, RZ, RZ, -0x1 ;  /* 0xffffffffff3c7424 */ /* 0x000fe400078e00ff */
[----:B------:R-:W-:-:S03]  /*4600*/  IMAD.MOV.U32 R59, RZ, RZ, -0x1 ;  /* 0xffffffffff3b7424 */ /* 0x000fc600078e00ff */
[----:B-1----:R-:W-:-:S04]  /*4610*/  IMAD.WIDE.U32 R16, R3, UR4, R16 ;  /* 0x0000000403107c25 */ /* 0x002fc8000f8e0010 */
[----:B------:R-:W-:Y:S01]  /*4620*/  IMAD R3, R3, UR5, RZ ;  /* 0x0000000503037c24 */ /* 0x000fe2000f8e02ff */
[----:B------:R-:W-:Y:S02]  /*4630*/  ULDC.64 UR4, c[0x0][0x650] ;  /* 0x0001940000047ab9 */ /* 0x000fe40000000a00 */
[----:B------:R-:W-:Y:S01]  /*4640*/  ISETP.GE.U32.AND P0, PT, R16, UR4, PT ;  /* 0x0000000410007c0c */ /* 0x000fe2000bf06070 */
[--C-:B------:R-:W-:Y:S01]  /*4650*/  IMAD.IADD R17, R17, 0x1, R3.reuse ;  /* 0x0000000111117824 */ /* 0x100fe200078e0203 */
[----:B------:R-:W-:-:S04]  /*4660*/  PRMT R3, RZ, 0x7610, R3 ;  /* 0x00007610ff037816 */ /* 0x000fc80000000003 */
[----:B------:R-:W-:-:S13]  /*4670*/  ISETP.GE.U32.AND.EX P0, PT, R17, UR5, PT, P0 ;  /* 0x0000000511007c0c */ /* 0x000fda000bf06100 */
[----:B------:R-:W-:Y:S05]  /*4680*/  @P0 BRA `(.L_x_99) ;  /* 0x0000000400640947 */ /* 0x000fea0003800000 */
[----:B------:R-:W1:Y:S01]  /*4690*/  S2R R12, SR_CTAID.X ;  /* 0x00000000000c7919 */ /* 0x000e620000002500 */
[----:B------:R-:W3:Y:S01]  /*46a0*/  LDC.64 R10, c[0x0][0x628] ;  /* 0x00018a00ff0a7b82 */ /* 0x000ee20000000a00 */
[----:B------:R-:W-:Y:S01]  /*46b0*/  ULDC UR4, c[0x0][0x150] ;  /* 0x0000540000047ab9 */ /* 0x000fe20000000800 */
[----:B------:R-:W-:Y:S01]  /*46c0*/  IMAD.MOV.U32 R8, RZ, RZ, R16 ;  /* 0x000000ffff087224 */ /* 0x000fe200078e0010 */
[----:B------:R-:W0:Y:S01]  /*46d0*/  S2R R24, SR_CTAID.Y ;  /* 0x0000000000187919 */ /* 0x000e220000002600 */
[----:B------:R-:W-:-:S04]  /*46e0*/  IMAD.MOV.U32 R9, RZ, RZ, R17 ;  /* 0x000000ffff097224 */ /* 0x000fc800078e0011 */
[----:B------:R-:W0:Y:S08]  /*46f0*/  LDC R21, c[0x0][0x144] ;  /* 0x00005100ff157b82 */ /* 0x000e300000000800 */
[----:B------:R-:W0:Y:S08]  /*4700*/  LDC R0, c[0x0][0x630] ;  /* 0x00018c00ff007b82 */ /* 0x000e300000000800 */
[----:B------:R-:W0:Y:S01]  /*4710*/  LDC.64 R14, c[0x0][0x620] ;  /* 0x00018800ff0e7b82 */ /* 0x000e220000000a00 */
[----:B---3--:R-:W-:-:S04]  /*4720*/  ISETP.NE.U32.AND P0, PT, R10, RZ, PT ;  /* 0x000000ff0a00720c */ /* 0x008fc80003f05070 */
[----:B------:R-:W-:Y:S02]  /*4730*/  ISETP.NE.AND.EX P0, PT, R11, RZ, PT, P0 ;  /* 0x000000ff0b00720c */ /* 0x000fe40003f05300 */
[----:B-1----:R-:W-:-:S05]  /*4740*/  I2FP.F32.U32 R3, R12 ;  /* 0x0000000c00037245 */ /* 0x002fca0000201000 */
[----:B------:R-:W-:-:S04]  /*4750*/  FMUL R3, R3, UR4 ;  /* 0x0000000403037c20 */ /* 0x000fc80008400000 */
[----:B------:R1:W3:Y:S02]  /*4760*/  F2I.U32.TRUNC.NTZ R20, R3 ;  /* 0x0000000300147305 */ /* 0x0002e4000020f000 */
[----:B------:R-:W-:Y:S05]  /*4770*/  @!P0 BRA `(.L_x_100) ;  /* 0x0000000000288947 */ /* 0x000fea0003800000 */
[----:B-1----:R-:W1:Y:S02]  /*4780*/  LDC R3, c[0x0][0x634] ;  /* 0x00018d00ff037b82 */ /* 0x002e640000000800 */
[----:B-1----:R-:W-:-:S05]  /*4790*/  IADD3 R3, P0, R16, R3, RZ ;  /* 0x0000000310037210 */ /* 0x002fca0007f1e0ff */
[----:B------:R-:W-:-:S04]  /*47a0*/  IMAD.X R13, RZ, RZ, R17, P0 ;  /* 0x000000ffff0d7224 */ /* 0x000fc800000e0611 */
[----:B0-2-4-:R-:W-:-:S04]  /*47b0*/  IMAD.WIDE.U32 R4, R13, R10, RZ ;  /* 0x0000000a0d047225 */ /* 0x015fc800078e00ff */
[----:B------:R-:W-:-:S04]  /*47c0*/  IMAD.WIDE.U32 R6, P0, R3, R11, R4 ;  /* 0x0000000b03067225 */ /* 0x000fc80007800004 */
[----:B------:R-:W-:-:S04]  /*47d0*/  IMAD.WIDE.U32 R4, R3, R10, RZ ;  /* 0x0000000a03047225 */ /* 0x000fc800078e00ff */
[----:B------:R-:W-:Y:S01]  /*47e0*/  IMAD.X R9, RZ, RZ, RZ, P0 ;  /* 0x000000ffff097224 */ /* 0x000fe200000e06ff */
[----:B------:R-:W-:Y:S01]  /*47f0*/  IADD3 RZ, P0, R5, R6, RZ ;  /* 0x0000000605ff7210 */ /* 0x000fe20007f1e0ff */
[----:B------:R-:W-:-:S04]  /*4800*/  IMAD.MOV.U32 R8, RZ, RZ, R7 ;  /* 0x000000ffff087224 */ /* 0x000fc800078e0007 */
[----:B------:R-:W-:-:S08]  /*4810*/  IMAD.WIDE.U32.X R8, R13, R11, R8, P0 ;  /* 0x0000000b0d087225 */ /* 0x000fd000000e0408 */
.L_x_100:
[----:B------:R-:W2:Y:S01]  /*4820*/  LDC.64 R28, c[0x0][0x640] ;  /* 0x00019000ff1c7b82 */ /* 0x000ea20000000a00 */
[-CC-:B0-----:R-:W-:Y:S01]  /*4830*/  SHF.R.U64 R59, R8, R0.reuse, R9.reuse ;  /* 0x00000000083b7219 */ /* 0x181fe20000001209 */
[----:B---3--:R-:W-:Y:S01]  /*4840*/  IMAD.MOV R20, RZ, RZ, -R20 ;  /* 0x000000ffff147224 */ /* 0x008fe200078e0a14 */
[----:B------:R-:W-:Y:S01]  /*4850*/  SHF.R.U32.HI R0, RZ, R0, R9 ;  /* 0x00000000ff007219 */ /* 0x000fe20000011609 */
[----:B------:R-:W-:Y:S01]  /*4860*/  ULDC UR4, c[0x0][0x154] ;  /* 0x0000550000047ab9 */ /* 0x000fe20000000800 */
[----:B-1----:R-:W-:Y:S01]  /*4870*/  IADD3 R3, P0, RZ, -R59, RZ ;  /* 0x8000003bff037210 */ /* 0x002fe20007f1e0ff */
[----:B------:R-:W-:Y:S02]  /*4880*/  IMAD R21, R21, R20, R12 ;  /* 0x0000001415157224 */ /* 0x000fe400078e020c */
[----:B------:R-:W0:Y:S01]  /*4890*/  LDC R6, c[0x0][0x618] ;  /* 0x00018600ff067b82 */ /* 0x000e220000000800 */
[----:B------:R-:W-:Y:S02]  /*48a0*/  IMAD.MOV.U32 R7, RZ, RZ, 0x1 ;  /* 0x00000001ff077424 */ /* 0x000fe400078e00ff */
[----:B--2-4-:R-:W-:-:S04]  /*48b0*/  IMAD.X R5, RZ, RZ, ~R0, P0 ;  /* 0x000000ffff057224 */ /* 0x014fc800000e0e00 */
[-C--:B------:R-:W-:Y:S01]  /*48c0*/  IMAD R0, R5, R14.reuse, RZ ;  /* 0x0000000e05007224 */ /* 0x080fe200078e02ff */
[----:B------:R-:W1:Y:S01]  /*48d0*/  LDC R8, c[0x0][0x608] ;  /* 0x00018200ff087b82 */ /* 0x000e620000000800 */
[----:B------:R-:W-:-:S04]  /*48e0*/  IMAD.WIDE.U32 R4, R3, R14, R16 ;  /* 0x0000000e03047225 */ /* 0x000fc800078e0010 */
[----:B------:R-:W-:Y:S01]  /*48f0*/  IMAD R3, R3, R15, R0 ;  /* 0x0000000f03037224 */ /* 0x000fe200078e0200 */
[----:B------:R-:W-:Y:S02]  /*4900*/  I2FP.F32.U32 R0, R24 ;  /* 0x0000001800007245 */ /* 0x000fe40000201000 */
[----:B------:R-:W2:Y:S01]  /*4910*/  LDC R26, c[0x0][0x658] ;  /* 0x00019600ff1a7b82 */ /* 0x000ea20000000800 */
[----:B------:R-:W-:Y:S01]  /*4920*/  IMAD.IADD R3, R5, 0x1, R3 ;  /* 0x0000000105037824 */ /* 0x000fe200078e0203 */
[----:B------:R-:W-:Y:S01]  /*4930*/  ISETP.NE.U32.AND P0, PT, R28, RZ, PT ;  /* 0x000000ff1c00720c */ /* 0x000fe20003f05070 */
[----:B------:R-:W-:Y:S01]  /*4940*/  FMUL R0, R0, UR4 ;  /* 0x0000000400007c20 */ /* 0x000fe20008400000 */
[----:B------:R-:W-:Y:S02]  /*4950*/  IMAD.MOV.U32 R5, RZ, RZ, -0x1 ;  /* 0xffffffffff057424 */ /* 0x000fe400078e00ff */
[----:B------:R-:W-:Y:S01]  /*4960*/  ISETP.NE.AND.EX P0, PT, R29, RZ, PT, P0 ;  /* 0x000000ff1d00720c */ /* 0x000fe20003f05300 */
[----:B------:R3:W4:Y:S01]  /*4970*/  F2I.U32.TRUNC.NTZ R13, R0 ;  /* 0x00000000000d7305 */ /* 0x000722000020f000 */
[----:B------:R-:W3:Y:S01]  /*4980*/  LDC R15, c[0x0][0x148] ;  /* 0x00005200ff0f7b82 */ /* 0x000ee20000000800 */
[----:B0-----:R-:W-:-:S02]  /*4990*/  SHF.R.U64 R12, R4, R6, R3 ;  /* 0x00000006040c7219 */ /* 0x001fc40000001203 */
[----:B------:R-:W-:-:S05]  /*49a0*/  SHF.R.U32.HI R3, RZ, R6, R3 ;  /* 0x00000006ff037219 */ /* 0x000fca0000011603 */
[----:B------:R-:W0:Y:S01]  /*49b0*/  LDC R20, c[0x0][0x600] ;  /* 0x00018000ff147b82 */ /* 0x000e220000000800 */
[-CC-:B-1----:R-:W-:Y:S02]  /*49c0*/  SHF.R.U64 R10, R12, R8.reuse, R3.reuse ;  /* 0x000000080c0a7219 */ /* 0x182fe40000001203 */
[----:B------:R-:W-:-:S05]  /*49d0*/  SHF.R.U32.HI R3, RZ, R8, R3 ;  /* 0x00000008ff037219 */ /* 0x000fca0000011603 */
[----:B------:R-:W1:Y:S01]  /*49e0*/  LDC R27, c[0x0][0x648] ;  /* 0x00019200ff1b7b82 */ /* 0x000e620000000800 */
[-C--:B--2---:R-:W-:Y:S02]  /*49f0*/  SHF.L.U32 R4, R5, R26.reuse, RZ ;  /* 0x0000001a05047219 */ /* 0x084fe400000006ff */
[-CC-:B------:R-:W-:Y:S02]  /*4a00*/  SHF.R.U64 R14, R10, R26.reuse, R3.reuse ;  /* 0x0000001a0a0e7219 */ /* 0x180fe40000001203 */
[----:B------:R-:W-:Y:S02]  /*4a10*/  SHF.R.U32.HI R5, RZ, R26, R3 ;  /* 0x0000001aff057219 */ /* 0x000fe40000011603 */
[----:B------:R-:W-:Y:S01]  /*4a20*/  LOP3.LUT R25, RZ, R4, RZ, 0x33, !PT ;  /* 0x00000004ff197212 */ /* 0x000fe200078e33ff */
[----:B------:R-:W2:Y:S01]  /*4a30*/  LDC R30, c[0x0][0x638] ;  /* 0x00018e00ff1e7b82 */ /* 0x000ea20000000800 */
[----:B------:R-:W-:Y:S01]  /*4a40*/  SHF.L.U32 R26, R7, R26, RZ ;  /* 0x0000001a071a7219 */ /* 0x000fe200000006ff */
[----:B------:R-:W-:-:S06]  /*4a50*/  IMAD.MOV.U32 R4, RZ, RZ, R14 ;  /* 0x000000ffff047224 */ /* 0x000fcc00078e000e */
[----:B------:R-:W0:Y:S01]  /*4a60*/  LDC R31, c[0x0][0x610] ;  /* 0x00018400ff1f7b82 */ /* 0x000e220000000800 */
[----:B----4-:R-:W-:Y:S05]  /*4a70*/  @!P0 BRA `(.L_x_101) ;  /* 0x0000000000288947 */ /* 0x010fea0003800000 */
        /* <DEDUP_REMOVED lines=10> */
.L_x_101:
[----:B------:R-:W-:Y:S01]  /*4b20*/  ISETP.NE.AND P0, PT, R2, 0x1, PT ;  /* 0x000000010200780c */ /* 0x000fe20003f05270 */
[----:B0-----:R-:W-:Y:S01]  /*4b30*/  VIADD R7, R20, 0xffffffff ;  /* 0xffffffff14077836 */ /* 0x001fe20000000000 */
[----:B-1-3--:R-:W-:Y:S01]  /*4b40*/  SHF.R.U64 R0, R4, R27, R5 ;  /* 0x0000001b04007219 */ /* 0x00afe20000001205 */
[----:B------:R-:W-:Y:S01]  /*4b50*/  IMAD.MOV R13, RZ, RZ, -R13 ;  /* 0x000000ffff0d7224 */ /* 0x000fe200078e0a0d */
[----:B------:R-:W-:Y:S01]  /*4b60*/  LOP3.LUT R5, R10, R25, RZ, 0xc0, !PT ;  /* 0x000000190a057212 */ /* 0x000fe200078ec0ff */
[----:B------:R-:W-:Y:S01]  /*4b70*/  IMAD.MOV.U32 R4, RZ, RZ, 0x1 ;  /* 0x00000001ff047424 */ /* 0x000fe200078e00ff */
[----:B------:R-:W-:Y:S01]  /*4b80*/  LOP3.LUT R12, R12, R7, RZ, 0xc0, !PT ;  /* 0x000000070c0c7212 */ /* 0x000fe200078ec0ff */
[----:B------:R-:W-:Y:S02]  /*4b90*/  IMAD.MOV R3, RZ, RZ, -R0 ;  /* 0x000000ffff037224 */ /* 0x000fe400078e0a00 */
[----:B------:R-:W-:Y:S02]  /*4ba0*/  IMAD R0, R26, R0, R5 ;  /* 0x000000001a007224 */ /* 0x000fe400078e0205 */
[----:B--2---:R-:W-:-:S02]  /*4bb0*/  IMAD R3, R3, R30, R14 ;  /* 0x0000001e03037224 */ /* 0x004fc400078e020e */
[----:B------:R-:W-:Y:S02]  /*4bc0*/  @P0 IMAD R21, R15, R13, R24 ;  /* 0x0000000d0f150224 */ /* 0x000fe400078e0218 */
[----:B------:R-:W-:Y:S01]  /*4bd0*/  IMAD R5, R3, R20, R12 ;  /* 0x0000001403057224 */ /* 0x000fe200078e020c */
[----:B------:R-:W-:Y:S01]  /*4be0*/  PRMT R3, R4, 0x7610, R3 ;  /* 0x0000761004037816 */ /* 0x000fe20000000003 */
[----:B------:R-:W-:-:S05]  /*4bf0*/  IMAD R0, R0, R31, R21 ;  /* 0x0000001f00007224 */ /* 0x000fca00078e0215 */
[----:B------:R-:W-:Y:S02]  /*4c00*/  SEL R60, R5, R0, !P0 ;  /* 0x00000000053c7207 */ /* 0x000fe40004000000 */
[----:B------:R-:W-:-:S07]  /*4c10*/  SEL R0, R0, R5, !P0 ;  /* 0x0000000500007207 */ /* 0x000fce0004000000 */
.L_x_99:
[----:B------:R-:W-:Y:S01]  /*4c20*/  LOP3.LUT P0, RZ, R3, 0xff, RZ, 0xc0, !PT ;  /* 0x000000ff03ff7812 */ /* 0x000fe2000780c0ff */
[----:B------:R-:W-:-:S12]  /*4c30*/  IMAD.MOV.U32 R63, RZ, RZ, R0 ;  /* 0x000000ffff3f7224 */ /* 0x000fd800078e0000 */
[----:B------:R-:W-:Y:S05]  /*4c40*/  @P0 BRA `(.L_x_102) ;  /* 0xffffffc400640947 */ /* 0x000fea000383ffff */
[----:B------:R-:W-:Y:S05]  /*4c50*/  EXIT ;  /* 0x000000000000794d */ /* 0x000fea0003800000 */
.L_x_7:
[----:B0-----:R-:W-:Y:S01]  /*4c60*/  ULDC.64 UR4, c[0x0][0x650] ;  /* 0x0001940000047ab9 */ /* 0x001fe20000000a00 */
        /* <DEDUP_REMOVED lines=25> */
.L_x_104:
[----:B------:R-:W0:Y:S01]  /*4e00*/  LDC.64 R28, c[0x0][0x640] ;  /* 0x00019000ff1c7b82 */ /* 0x000e220000000a00 */
[-CC-:B------:R-:W-:Y:S01]  /*4e10*/  SHF.R.U64 R22, R12, R6.reuse, R13.reuse ;  /* 0x000000060c167219 */ /* 0x180fe2000000120d */
[----:B------:R-:W-:Y:S01]  /*4e20*/  IMAD.MOV.U32 R30, RZ, RZ, 0x1 ;  /* 0x00000001ff1e7424 */ /* 0x000fe200078e00ff */
[----:B------:R-:W-:Y:S02]  /*4e30*/  SHF.R.U32.HI R6, RZ, R6, R13 ;  /* 0x00000006ff067219 */ /* 0x000fe4000001160d */
        /* <DEDUP_REMOVED lines=8> */
[----:B------:R-:W-:Y:S01]  /*4ec0*/  IMAD.IADD R9, R9, 0x1, R11 ;  /* 0x0000000109097824 */ /* 0x000fe200078e020b */
[----:B0-----:R-:W-:-:S04]  /*4ed0*/  ISETP.NE.U32.AND P0, PT, R28, RZ, PT ;  /* 0x000000ff1c00720c */ /* 0x001fc80003f05070 */
[----:B------:R-:W-:Y:S02]  /*4ee0*/  ISETP.NE.AND.EX P0, PT, R29, RZ, PT, P0 ;  /* 0x000000ff1d00720c */ /* 0x000fe40003f05300 */
[----:B------:R-:W0:Y:S01]  /*4ef0*/  LDC R20, c[0x0][0x600] ;  /* 0x00018000ff147b82 */ /* 0x000e220000000800 */
[-CC-:B-1----:R-:W-:Y:S01]  /*4f00*/  SHF.R.U64 R14, R8, R10.reuse, R9.reuse ;  /* 0x0000000a080e7219 */ /* 0x182fe20000001209 */
[----:B------:R-:W-:Y:S01]  /*4f10*/  IMAD.MOV.U32 R8, RZ, RZ, -0x1 ;  /* 0xffffffffff087424 */ /* 0x000fe200078e00ff */
[----:B------:R-:W-:-:S05]  /*4f20*/  SHF.R.U32.HI R9, RZ, R10, R9 ;  /* 0x0000000aff097219 */ /* 0x000fca0000011609 */
[----:B------:R-:W1:Y:S01]  /*4f30*/  LDC R26, c[0x0][0x648] ;  /* 0x00019200ff1a7b82 */ /* 0x000e620000000800 */
[-CC-:B--2---:R-:W-:Y:S02]  /*4f40*/  SHF.R.U64 R21, R14, R12.reuse, R9.reuse ;  /* 0x0000000c0e157219 */ /* 0x184fe40000001209 */
[----:B------:R-:W-:-:S05]  /*4f50*/  SHF.R.U32.HI R6, RZ, R12, R9 ;  /* 0x0000000cff067219 */ /* 0x000fca0000011609 */
[----:B------:R-:W2:Y:S01]  /*4f60*/  LDC R27, c[0x0][0x638] ;  /* 0x00018e00ff1b7b82 */ /* 0x000ea20000000800 */
[-C--:B---3--:R-:W-:Y:S02]  /*4f70*/  SHF.L.U32 R8, R8, R25.reuse, RZ ;  /* 0x0000001908087219 */ /* 0x088fe400000006ff */
[-CC-:B------:R-:W-:Y:S02]  /*4f80*/  SHF.R.U64 R23, R21, R25.reuse, R6.reuse ;  /* 0x0000001915177219 */ /* 0x180fe40000001206 */
[----:B------:R-:W-:Y:S02]  /*4f90*/  LOP3.LUT R32, RZ, R8, RZ, 0x33, !PT ;  /* 0x00000008ff207212 */ /* 0x000fe400078e33ff */
[----:B------:R-:W-:Y:S01]  /*4fa0*/  SHF.R.U32.HI R9, RZ, R25, R6 ;  /* 0x00000019ff097219 */ /* 0x000fe20000011606 */
[----:B------:R-:W3:Y:S01]  /*4fb0*/  LDC R31, c[0x0][0x610] ;  /* 0x00018400ff1f7b82 */ /* 0x000ee20000000800 */
[----:B------:R-:W-:Y:S01]  /*4fc0*/  IMAD.MOV.U32 R8, RZ, RZ, R23 ;  /* 0x000000ffff087224 */ /* 0x000fe200078e0017 */
[----:B------:R-:W-:Y:S06]  /*4fd0*/  @!P0 BRA `(.L_x_105) ;  /* 0x0000000000288947 */ /* 0x000fec0003800000 */
        /* <DEDUP_REMOVED lines=10> */
.L_x_105:
[----:B------:R-:W-:Y:S02]  /*5080*/  ISETP.NE.AND P0, PT, R2, 0x1, PT ;  /* 0x000000010200780c */ /* 0x000fe40003f05270 */
[----:B-1----:R-:W-:Y:S01]  /*5090*/  SHF.R.U64 R6, R8, R26, R9 ;  /* 0x0000001a08067219 */ /* 0x002fe20000001209 */
[----:B0-----:R-:W-:Y:S01]  /*50a0*/  VIADD R9, R20, 0xffffffff ;  /* 0xffffffff14097836 */ /* 0x001fe20000000000 */
[----:B------:R-:W-:Y:S02]  /*50b0*/  SHF.L.U32 R30, R30, R25, RZ ;  /* 0x000000191e1e7219 */ /* 0x000fe400000006ff */
[----:B------:R-:W-:Y:S01]  /*50c0*/  LOP3.LUT R5, R21, R32, RZ, 0xc0, !PT ;  /* 0x0000002015057212 */ /* 0x000fe200078ec0ff */
[----:B------:R-:W-:-:S04]  /*50d0*/  IMAD.MOV R8, RZ, RZ, -R6 ;  /* 0x000000ffff087224 */ /* 0x000fc800078e0a06 */
[----:B------:R-:W-:Y:S01]  /*50e0*/  IMAD R6, R30, R6, R5 ;  /* 0x000000061e067224 */ /* 0x000fe200078e0205 */
[----:B------:R-:W-:Y:S01]  /*50f0*/  LOP3.LUT R5, R14, R9, RZ, 0xc0, !PT ;  /* 0x000000090e057212 */ /* 0x000fe200078ec0ff */
[----:B------:R-:W-:Y:S02]  /*5100*/  @P0 IMAD R3, R7, R24, R4 ;  /* 0x0000001807030224 */ /* 0x000fe400078e0204 */
[----:B--2---:R-:W-:Y:S02]  /*5110*/  IMAD R4, R8, R27, R23 ;  /* 0x0000001b08047224 */ /* 0x004fe400078e0217 */
[----:B---3--:R-:W-:Y:S02]  /*5120*/  IMAD R3, R6, R31, R3 ;  /* 0x0000001f06037224 */ /* 0x008fe400078e0203 */
[----:B------:R-:W-:Y:S02]  /*5130*/  IMAD R4, R4, R20, R5 ;  /* 0x0000001404047224 */ /* 0x000fe400078e0205 */
[----:B------:R-:W-:-:S02]  /*5140*/  IMAD.MOV.U32 R8, RZ, RZ, 0x1 ;  /* 0x00000001ff087424 */ /* 0x000fc400078e00ff */
[----:B------:R-:W-:Y:S01]  /*5150*/  IMAD.MOV.U32 R6, RZ, RZ, R22 ;  /* 0x000000ffff067224 */ /* 0x000fe200078e0016 */
[----:B------:R-:W-:Y:S02]  /*5160*/  SEL R21, R4, R3, !P0 ;  /* 0x0000000304157207 */ /* 0x000fe40004000000 */
[----:B------:R-:W-:-:S07]  /*5170*/  SEL R20, R3, R4, !P0 ;  /* 0x0000000403147207 */ /* 0x000fce0004000000 */
.L_x_103:
[----:B------:R-:W-:-:S08]  /*5180*/  NOP ;  /* 0x0000000000007918 */ /* 0x000fd00000000000 */
[----:B------:R-:W0:-:S00]  /*5190*/  USETMAXREG.DEALLOC.CTAPOOL 0x28 ;  /* 0x00000028000079c8 */ /* 0x000e0000080e0500 */
[----:B0-----:R-:W-:-:S13]  /*51a0*/  ISETP.NE.AND P0, PT, R0, RZ, PT ;  /* 0x000000ff0000720c */ /* 0x001fda0003f05270 */
[----:B------:R-:W-:Y:S05]  /*51b0*/  @P0 EXIT ;  /* 0x000000000000094d */ /* 0x000fea0003800000 */
[----:B------:R-:W-:Y:S01]  /*51c0*/  LOP3.LUT P0, RZ, R8, 0xff, RZ, 0xc0, !PT ;  /* 0x000000ff08ff7812 */ /* 0x000fe2000780c0ff */
[----:B------:R-:W-:Y:S02]  /*51d0*/  IMAD.MOV.U32 R0, RZ, RZ, 0x1 ;  /* 0x00000001ff007424 */ /* 0x000fe400078e00ff */
[----:B------:R-:W-:-:S10]  /*51e0*/  IMAD.MOV.U32 R3, RZ, RZ, RZ ;  /* 0x000000ffff037224 */ /* 0x000fd400078e00ff */
[----:B------:R-:W-:Y:S05]  /*51f0*/  @!P0 BRA `(.L_x_106) ;  /* 0x0000000c007c8947 */ /* 0x000fea0003800000 */
[----:B------:R-:W0:Y:S01]  /*5200*/  LDC R0, c[0x0][0x28c] ;  /* 0x0000a300ff007b82 */ /* 0x000e220000000800 */
[----:B------:R-:W1:Y:S01]  /*5210*/  S2R R10, SR_CgaCtaId ;  /* 0x00000000000a7919 */ /* 0x000e620000008800 */
[----:B------:R-:W-:Y:S01]  /*5220*/  ULDC UR5, c[0x0][0x658] ;  /* 0x0001960000057ab9 */ /* 0x000fe20000000800 */
[----:B------:R-:W-:Y:S01]  /*5230*/  UMOV UR7, 0xffffffff ;  /* 0xffffffff00077882 */ /* 0x000fe20000000000 */
[----:B------:R-:W-:Y:S01]  /*5240*/  ULDC UR6, c[0x0][0xc] ;  /* 0x0000030000067ab9 */ /* 0x000fe20000000800 */
[----:B------:R-:W-:Y:S01]  /*5250*/  USHF.L.U32 UR9, UR7, UR5, URZ ;  /* 0x0000000507097299 */ /* 0x000fe2000800063f */
[----:B------:R-:W-:Y:S01]  /*5260*/  BSSY B0, `(.L_x_106) ;  /* 0x00000d8000007945 */ /* 0x000fe20003800000 */
[----:B------:R-:W-:Y:S01]  /*5270*/  UMOV UR8, 0x1 ;  /* 0x0000000100087882 */ /* 0x000fe20000000000 */
[----:B------:R-:W-:Y:S01]  /*5280*/  ULDC UR7, c[0x0][0x10] ;  /* 0x0000040000077ab9 */ /* 0x000fe20000000800 */
[----:B------:R-:W-:Y:S01]  /*5290*/  USHF.L.U32 UR5, UR8, UR5, URZ ;  /* 0x0000000508057299 */ /* 0x000fe2000800063f */
[----:B------:R-:W-:Y:S01]  /*52a0*/  IMAD.MOV.U32 R9, RZ, RZ, 0x1 ;  /* 0x00000001ff097424 */ /* 0x000fe200078e00ff */
[----:B------:R-:W-:Y:S01]  /*52b0*/  UIMAD.WIDE.U32 UR6, UR6, UR7, URZ ;  /* 0x00000007060672a5 */ /* 0x000fe2000f8e003f */
[----:B------:R-:W-:Y:S01]  /*52c0*/  LOP3.LUT R13, R19, 0x2, RZ, 0xfc, !PT ;  /* 0x00000002130d7812 */ /* 0x000fe200078efcff */
[----:B------:R-:W-:Y:S01]  /*52d0*/  ULDC UR8, c[0x0][0x14] ;  /* 0x0000050000087ab9 */ /* 0x000fe20000000800 */
[----:B------:R-:W-:Y:S01]  /*52e0*/  ULDC UR4, c[0x0][0x600] ;  /* 0x0001800000047ab9 */ /* 0x000fe20000000800 */
[----:B------:R-:W-:-:S02]  /*52f0*/  UIMAD.WIDE.U32 UR30, UR6, UR8, URZ ;  /* 0x00000008061e72a5 */ /* 0x000fc4000f8e003f */
[----:B------:R-:W-:Y:S02]  /*5300*/  UIMAD UR7, UR7, UR8, URZ ;  /* 0x00000008070772a4 */ /* 0x000fe4000f8e023f */
[----:B------:R-:W-:Y:S02]  /*5310*/  UIADD3 UR4, UR4, -0x1, URZ ;  /* 0xffffffff04047890 */ /* 0x000fe4000fffe03f */
[----:B------:R-:W-:Y:S02]  /*5320*/  ULOP3.LUT UR6, URZ, UR9, URZ, 0x33, !UPT ;  /* 0x000000093f067292 */ /* 0x000fe4000f8e333f */
[----:B------:R-:W-:Y:S01]  /*5330*/  UIADD3 UR7, UR31, UR7, URZ ;  /* 0x000000071f077290 */ /* 0x000fe2000fffe03f */
[----:B0-----:R-:W-:Y:S01]  /*5340*/  VIADD R0, R0, 0xff ;  /* 0x000000ff00007836 */ /* 0x001fe20000000000 */
[----:B------:R-:W-:-:S04]  /*5350*/  ULDC.64 UR38, c[0x0][0x198] ;  /* 0x0000660000267ab9 */ /* 0x000fc80000000a00 */
[----:B------:R-:W-:-:S04]  /*5360*/  SHF.R.S32.HI R3, RZ, 0x1f, R0 ;  /* 0x0000001fff037819 */ /* 0x000fc80000011400 */
[----:B------:R-:W-:Y:S01]  /*5370*/  LEA.HI R8, R3, R0, RZ, 0x8 ;  /* 0x0000000003087211 */ /* 0x000fe200078f40ff */
[C---:B-1----:R-:W-:Y:S02]  /*5380*/  IMAD.SHL.U32 R4, R10.reuse, 0x800, RZ ;  /* 0x000008000a047824 */ /* 0x042fe400078e00ff */
[----:B------:R-:W-:Y:S01]  /*5390*/  IMAD.SHL.U32 R10, R10, 0x10, RZ ;  /* 0x000000100a0a7824 */ /* 0x000fe200078e00ff */
[----:B------:R-:W-:Y:S01]  /*53a0*/  SHF.R.S32.HI R8, RZ, 0x8, R8 ;  /* 0x00000008ff087819 */ /* 0x000fe20000011408 */
[----:B------:R-:W-:Y:S01]  /*53b0*/  IMAD.MOV.U32 R0, RZ, RZ, 0x1 ;  /* 0x00000001ff007424 */ /* 0x000fe200078e00ff */
[----:B------:R-:W-:Y:S01]  /*53c0*/  LOP3.LUT R4, R4, 0x800, RZ, 0xc0, !PT ;  /* 0x0000080004047812 */ /* 0x000fe200078ec0ff */
[----:B------:R-:W-:Y:S01]  /*53d0*/  IMAD.MOV.U32 R3, RZ, RZ, RZ ;  /* 0x000000ffff037224 */ /* 0x000fe200078e00ff */
[----:B------:R-:W-:Y:S01]  /*53e0*/  LOP3.LUT R10, R10, 0x10, RZ, 0xc0, !PT ;  /* 0x000000100a0a7812 */ /* 0x000fe200078ec0ff */
[----:B------:R-:W-:Y:S01]  /*53f0*/  VIADD R12, R8, 0x1 ;  /* 0x00000001080c7836 */ /* 0x000fe20000000000 */
[----:B------:R-:W-:-:S07]  /*5400*/  LOP3.LUT R11, R4, 0x30100, RZ, 0xfc, !PT ;  /* 0x00030100040b7812 */ /* 0x000fce00078efcff */
.L_x_117:
[----:B------:R-:W-:-:S03]  /*5410*/  UMOV UR8, 0xffffffff ;  /* 0xffffffff00087882 */ /* 0x000fc60000000000 */
[----:B------:R-:W-:Y:S05]  /*5420*/  BRA.DIV UR8, `(.L_x_107) ;  /* 0x0000000e08d87947 */ /* 0x000fea000b800000 */
[----:B------:R-:W-:-:S13]  /*5430*/  ELECT P6, URZ, PT ;  /* 0x00000000003f782f */ /* 0x000fda00038c0000 */
.L_x_128:
[----:B------:R-:W0:Y:S01]  /*5440*/  LDC R4, c[0x0][0x28c] ;  /* 0x0000a300ff047b82 */ /* 0x000e220000000800 */
[----:B------:R-:W-:Y:S01]  /*5450*/  BSSY B1, `(.L_x_108) ;  /* 0x0000044000017945 */ /* 0x000fe20003800000 */
[----:B0-----:R-:W-:-:S13]  /*5460*/  ISETP.LT.OR P6, PT, R4, 0x1, !P6 ;  /* 0x000000010400780c */ /* 0x001fda00077c1670 */
[----:B------:R-:W-:Y:S05]  /*5470*/  @P6 BRA `(.L_x_109) ;  /* 0x0000000400046947 */ /* 0x000fea0003800000 */
[----:B------:R-:W-:Y:S02]  /*5480*/  IMAD R22, R20, 0xc0, RZ ;  /* 0x000000c014167824 */ /* 0x000fe400078e02ff */
[----:B------:R-:W-:Y:S02]  /*5490*/  IMAD R21, R21, 0x20, R10 ;  /* 0x0000002015157824 */ /* 0x000fe400078e020a */
[----:B------:R-:W-:Y:S02]  /*54a0*/  IMAD.MOV.U32 R24, RZ, RZ, RZ ;  /* 0x000000ffff187224 */ /* 0x000fe400078e00ff */
[----:B------:R-:W-:Y:S02]  /*54b0*/  IMAD.MOV.U32 R4, RZ, RZ, R12 ;  /* 0x000000ffff047224 */ /* 0x000fe400078e000c */
[----:B------:R-:W-:Y:S02]  /*54c0*/  IMAD.MOV.U32 R5, RZ, RZ, R0 ;  /* 0x000000ffff057224 */ /* 0x000fe400078e0000 */
[----:B------:R-:W-:-:S07]  /*54d0*/  IMAD.MOV.U32 R14, RZ, RZ, R3 ;  /* 0x000000ffff0e7224 */ /* 0x000fce00078e0003 */
.L_x_112:
[----:B------:R-:W0:Y:S01]  /*54e0*/  S2R R20, SR_CgaCtaId ;  /* 0x0000000000147919 */ /* 0x000e220000008800 */
[----:B------:R-:W-:Y:S02]  /*54f0*/  MOV R7, 0x400 ;  /* 0x0000040000077802 */ /* 0x000fe40000000f00 */
[----:B------:R-:W-:-:S13]  /*5500*/  LOP3.LUT P1, RZ, R18, 0x7f, RZ, 0xc0, !PT ;  /* 0x0000007f12ff7812 */ /* 0x000fda000782c0ff */
[----:B------:R-:W1:Y:S01]  /*5510*/  @!P1 LDC R15, c[0x0][0x500] ;  /* 0x00014000ff0f9b82 */ /* 0x000e620000000800 */
[----:B0-----:R-:W-:Y:S02]  /*5520*/  LEA R23, R20, R7, 0x18 ;  /* 0x0000000714177211 */ /* 0x001fe400078ec0ff */
[----:B------:R-:W-:-:S03]  /*5530*/  SHF.L.U32 R7, R5, 0x1f, RZ ;  /* 0x0000001f05077819 */ /* 0x000fc600000006ff */
[----:B------:R-:W-:-:S04]  /*5540*/  IMAD R20, R14, 0x8, R23 ;  /* 0x000000080e147824 */ /* 0x000fc800078e0217 */
[----:B------:R-:W0:Y:S02]  /*5550*/  SYNCS.PHASECHK.TRANS64.TRYWAIT P0, [R20+URZ+0x20], R7 ;  /* 0x00002007140075a7 */ /* 0x000e24000800017f */
[----:B01----:R-:W-:Y:S05]  /*5560*/  @!P0 BRA `(.L_x_110) ;  /* 0x0000000c00a88947 */ /* 0x003fea0003800000 */
.L_x_129:
[----:B0-----:R-:W-:Y:S01]  /*5570*/  PRMT R7, R13, 0x9910, RZ ;  /* 0x000099100d077816 */ /* 0x001fe200000000ff */
[----:B------:R0:W-:Y:S03]  /*5580*/  @!P1 SYNCS.ARRIVE.TRANS64 RZ, [R20+URZ], R15 ;  /* 0x0000000f14ff99a7 */ /* 0x0001e6000800003f */
[----:B------:R-:W-:-:S13]  /*5590*/  ISETP.NE.AND P0, PT, R7, 0x2, PT ;  /* 0x000000020700780c */ /* 0x000fda0003f05270 */
[----:B0-----:R-:W-:Y:S05]  /*55a0*/  @P0 BRA `(.L_x_111) ;  /* 0x0000000000040947 */ /* 0x001fea0003800000 */
[----:B------:R-:W-:Y:S01]  /*55b0*/  BPT.TRAP 0x1 ;  /* 0x000000040000795c */ /* 0x000fe20000300000 */
.L_x_111:
[----:B------:R-:W-:Y:S01]  /*55c0*/  IMAD R7, R14, 0xc000, R23 ;  /* 0x0000c0000e077824 */ /* 0x000fe200078e0217 */
[----:B------:R-:W-:Y:S01]  /*55d0*/  R2UR UR8, R23 ;  /* 0x00000000170872ca */ /* 0x000fe200000e0000 */
[----:B------:R-:W-:Y:S01]  /*55e0*/  VIADD R4, R4, 0xffffffff ;  /* 0xffffffff04047836 */ /* 0x000fe20000000000 */
[----:B------:R-:W-:Y:S01]  /*55f0*/  R2UR UR26, R24 ;  /* 0x00000000181a72ca */ /* 0x000fe200000e0000 */
[----:B------:R-:W-:Y:S01]  /*5600*/  UIADD3 UR14, UP0, UR38, 0xf0, URZ ;  /* 0x000000f0260e7890 */ /* 0x000fe2000ff1e03f */
[----:B------:R-:W-:Y:S01]  /*5610*/  R2UR UR16, R7 ;  /* 0x00000000071072ca */ /* 0x000fe200000e0000 */
[----:B------:R-:W-:Y:S01]  /*5620*/  IMAD R7, R14, 0x2000, R11 ;  /* 0x000020000e077824 */ /* 0x000fe200078e020b */
[----:B------:R-:W-:Y:S01]  /*5630*/  R2UR UR25, R20 ;  /* 0x00000000141972ca */ /* 0x000fe200000e0000 */
[----:B------:R-:W-:Y:S01]  /*5640*/  UIADD3 UR40, UP1, UR38, 0x1f0, URZ ;  /* 0x000001f026287890 */ /* 0x000fe2000ff3e03f */
[----:B------:R-:W-:Y:S01]  /*5650*/  R2UR UR28, R6 ;  /* 0x00000000061c72ca */ /* 0x000fe200000e0000 */
[----:B------:R-:W-:Y:S01]  /*5660*/  UIADD3.X UR15, URZ, UR39, URZ, UP0, !UPT ;  /* 0x000000273f0f7290 */ /* 0x000fe200087fe43f */
[----:B------:R-:W-:Y:S01]  /*5670*/  R2UR UR32, R7 ;  /* 0x00000000072072ca */ /* 0x000fe200000e0000 */
[----:B------:R-:W-:Y:S01]  /*5680*/  UIADD3.X UR41, URZ, UR39, URZ, UP1, !UPT ;  /* 0x000000273f297290 */ /* 0x000fe20008ffe43f */
[----:B------:R-:W-:Y:S01]  /*5690*/  R2UR UR27, R22 ;  /* 0x00000000161b72ca */ /* 0x000fe200000e0000 */
[----:B------:R-:W-:Y:S01]  /*56a0*/  VIADD R14, R14, 0x1 ;  /* 0x000000010e0e7836 */ /* 0x000fe20000000000 */
[----:B------:R-:W-:Y:S01]  /*56b0*/  R2UR UR35, R21 ;  /* 0x00000000152372ca */ /* 0x000fe200000e0000 */
[----:B------:R-:W-:Y:S01]  /*56c0*/  UIADD3 UR18, UR26, 0x80, URZ ;  /* 0x000000801a127890 */ /* 0x000fe2000fffe03f */
[----:B------:R-:W-:Y:S01]  /*56d0*/  ISETP.GT.AND P1, PT, R4, 0x1, PT ;  /* 0x000000010400780c */ /* 0x000fe20003f24270 */
[----:B------:R-:W-:Y:S01]  /*56e0*/  UIADD3 UR24, UR16, 0x100, URZ ;  /* 0x0000010010187890 */ /* 0x000fe2000fffe03f */
[----:B------:R-:W-:Y:S01]  /*56f0*/  ISETP.NE.AND P0, PT, R14, 0x4, PT ;  /* 0x000000040e00780c */ /* 0x000fe20003f05270 */
[----:B------:R-:W-:Y:S01]  /*5700*/  UIADD3 UR16, UR16, 0x6100, URZ ;  /* 0x0000610010107890 */ /* 0x000fe2000fffe03f */
[----:B------:R-:W-:Y:S01]  /*5710*/  VIADD R24, R24, 0x100 ;  /* 0x0000010018187836 */ /* 0x000fe20000000000 */
[----:B------:R-:W-:Y:S01]  /*5720*/  UMOV UR22, 0x0 ;  /* 0x0000000000167882 */ /* 0x000fe20000000000 */
[----:B------:R-:W-:Y:S01]  /*5730*/  UMOV UR23, 0x10000000 ;  /* 0x1000000000177882 */ /* 0x000fe20000000000 */
[----:B------:R-:W-:Y:S01]  /*5740*/  UIADD3 UR32, UR8, UR32, URZ ;  /* 0x0000002008207290 */ /* 0x000fe2000fffe03f */
[----:B------:R-:W-:Y:S01]  /*5750*/  SEL R20, RZ, 0x1, P0 ;  /* 0x00000001ff147807 */ /* 0x000fe20000000000 */
[----:B------:R-:W-:Y:S01]  /*5760*/  UMOV UR17, UR25 ;  /* 0x0000001900117c82 */ /* 0x000fe20008000000 */
[----:B------:R-:W-:Y:S01]  /*5770*/  UMOV UR20, UR28 ;  /* 0x0000001c00147c82 */ /* 0x000fe20008000000 */
[----:B------:R-:W-:Y:S01]  /*5780*/  UIADD3 UR8, UR32, 0x1000, URZ ;  /* 0x0000100020087890 */ /* 0x000fe2000fffe03f */
[----:B------:R0:W-:Y:S01]  /*5790*/  UTMALDG.3D [UR24], [UR14], desc[UR22] ;  /* 0x000016180e0075b4 */ /* 0x0001e20008011000 */
[----:B------:R-:W-:Y:S01]  /*57a0*/  UMOV UR19, UR27 ;  /* 0x0000001b00137c82 */ /* 0x000fe20008000000 */
[----:B------:R-:W-:Y:S01]  /*57b0*/  UMOV UR13, 0x30000 ;  /* 0x00030000000d7882 */ /* 0x000fe20000000000 */
[----:B------:R-:W-:Y:S01]  /*57c0*/  UMOV UR33, UR25 ;  /* 0x0000001900217c82 */ /* 0x000fe20008000000 */
[----:B------:R-:W-:Y:S01]  /*57d0*/  UMOV UR34, UR26 ;  /* 0x0000001a00227c82 */ /* 0x000fe20008000000 */
[----:B------:R-:W-:Y:S01]  /*57e0*/  UMOV UR36, UR28 ;  /* 0x0000001c00247c82 */ /* 0x000fe20008000000 */
[----:B------:R-:W-:Y:S01]  /*57f0*/  UMOV UR9, UR25 ;  /* 0x0000001900097c82 */ /* 0x000fe20008000000 */
[----:B------:R-:W-:Y:S01]  /*5800*/  UMOV UR12, UR28 ;  /* 0x0000001c000c7c82 */ /* 0x000fe20008000000 */
[----:B------:R-:W-:Y:S01]  /*5810*/  UMOV UR11, UR35 ;  /* 0x00000023000b7c82 */ /* 0x000fe20008000000 */
[----:B------:R0:W-:Y:S01]  /*5820*/  UTMALDG.3D [UR16], [UR14], desc[UR22] ;  /* 0x000016100e0075b4 */ /* 0x0001e20008011000 */
[----:B------:R-:W-:Y:S01]  /*5830*/  UMOV UR10, UR18 ;  /* 0x00000012000a7c82 */ /* 0x000fe20008000000 */
[----:B------:R-:W-:-:S02]  /*5840*/  LOP3.LUT R5, R5, R20, RZ, 0x3c, !PT ;  /* 0x0000001405057212 */ /* 0x000fc400078e3cff */
[----:B------:R-:W-:Y:S01]  /*5850*/  SEL R14, R14, RZ, P0 ;  /* 0x000000ff0e0e7207 */ /* 0x000fe20000000000 */
[----:B------:R0:W-:Y:S01]  /*5860*/  UTMALDG.3D.MULTICAST [UR32], [UR40], UR13, desc[UR22] ;  /* 0x00001620280073b4 */ /* 0x0001e2000801180d */
[----:B------:R0:W-:Y:S02]  /*5870*/  UTMALDG.3D.MULTICAST [UR8], [UR40], UR13, desc[UR22] ;  /* 0x00001608280073b4 */ /* 0x0001e4000801180d */
[----:B0-----:R-:W-:Y:S05]  /*5880*/  @P1 BRA `(.L_x_112) ;  /* 0xfffffffc00141947 */ /* 0x001fea000383ffff */
.L_x_109:
[----:B------:R-:W-:Y:S05]  /*5890*/  BSYNC B1 ;  /* 0x0000000000017941 */ /* 0x000fea0003800000 */
.L_x_108:
[----:B------:R-:W-:Y:S01]  /*58a0*/  LOP3.LUT P1, RZ, R9, 0xff, RZ, 0xc0, !PT ;  /* 0x000000ff09ff7812 */ /* 0x000fe2000782c0ff */
[----:B------:R-:W-:Y:S01]  /*58b0*/  IMAD.IADD R3, R8, 0x1, R3 ;  /* 0x0000000108037824 */ /* 0x000fe200078e0203 */
[----:B------:R-:W-:Y:S01]  /*58c0*/  IADD3 R16, P2, R16, UR30, RZ ;  /* 0x0000001e10107c10 */ /* 0x000fe2000ff5e0ff */
[----:B------:R-:W-:Y:S01]  /*58d0*/  ULDC.64 UR8, c[0x0][0x650] ;  /* 0x0001940000087ab9 */ /* 0x000fe20000000a00 */
[----:B------:R-:W-:Y:S01]  /*58e0*/  BSSY B1, `(.L_x_113) ;  /* 0x000006d000017945 */ /* 0x000fe20003800000 */
[----:B------:R-:W-:Y:S01]  /*58f0*/  IMAD.MOV.U32 R20, RZ, RZ, -0x1 ;  /* 0xffffffffff147424 */ /* 0x000fe200078e00ff */
[----:B------:R-:W-:Y:S01]  /*5900*/  ISETP.GT.U32.AND P0, PT, R3, 0x3, PT ;  /* 0x000000030300780c */ /* 0x000fe20003f04070 */
[----:B------:R-:W-:Y:S01]  /*5910*/  IMAD.MOV.U32 R21, RZ, RZ, -0x1 ;  /* 0xffffffffff157424 */ /* 0x000fe200078e00ff */
[----:B------:R-:W-:Y:S02]  /*5920*/  SHF.R.U32.HI R4, RZ, 0x2, R3 ;  /* 0x00000002ff047819 */ /* 0x000fe40000011603 */
[----:B------:R-:W-:-:S02]  /*5930*/  ISETP.LT.U32.AND P0, PT, R8, 0x4, P0 ;  /* 0x000000040800780c */ /* 0x000fc40000701070 */
[----:B------:R-:W-:Y:S01]  /*5940*/  IADD3.X R17, R17, UR7, RZ, P2, !PT ;  /* 0x0000000711117c10 */ /* 0x000fe200097fe4ff */
[----:B------:R-:W0:Y:S01]  /*5950*/  @P1 S2R R6, SR_CgaCtaId ;  /* 0x0000000000061919 */ /* 0x000e220000008800 */
[----:B------:R-:W-:Y:S02]  /*5960*/  @P1 MOV R5, 0x400 ;  /* 0x0000040000051802 */ /* 0x000fe40000000f00 */
[----:B------:R-:W-:Y:S02]  /*5970*/  ISETP.GE.U32.AND P2, PT, R16, UR8, PT ;  /* 0x0000000810007c0c */ /* 0x000fe4000bf46070 */
[----:B------:R-:W-:Y:S02]  /*5980*/  LOP3.LUT R4, R4, 0x1, RZ, 0xc0, !PT ;  /* 0x0000000104047812 */ /* 0x000fe400078ec0ff */
[----:B------:R-:W-:Y:S02]  /*5990*/  LOP3.LUT R3, R3, 0x3, RZ, 0xc0, !PT ;  /* 0x0000000303037812 */ /* 0x000fe400078ec0ff */
[----:B------:R-:W-:-:S02]  /*59a0*/  PRMT R9, RZ, 0x7610, R9 ;  /* 0x00007610ff097816 */ /* 0x000fc40000000009 */
[----:B0-----:R-:W-:Y:S01]  /*59b0*/  @P1 LEA R5, R6, R5, 0x18 ;  /* 0x0000000506051211 */ /* 0x001fe200078ec0ff */
[----:B------:R-:W-:-:S03]  /*59c0*/  IMAD.MOV.U32 R6, RZ, RZ, -0x1 ;  /* 0xffffffffff067424 */ /* 0x000fc600078e00ff */
[----:B------:R0:W-:Y:S01]  /*59d0*/  @P1 SYNCS.ARRIVE.TRANS64.A1T0 RZ, [R5+URZ+0x58], RZ ;  /* 0x000058ff05ff19a7 */ /* 0x0001e2000810003f */
[----:B------:R-:W-:-:S04]  /*59e0*/  ISETP.NE.U32.AND P1, PT, R4, 0x1, PT ;  /* 0x000000010400780c */ /* 0x000fc80003f25070 */
[----:B------:R-:W-:Y:S02]  /*59f0*/  ISETP.GT.U32.AND P1, PT, R8, 0x3, !P1 ;  /* 0x000000030800780c */ /* 0x000fe40004f24070 */
[----:B0-----:R-:W-:Y:S02]  /*5a00*/  SEL R5, RZ, 0x1, !P0 ;  /* 0x00000001ff057807 */ /* 0x001fe40004000000 */
[----:B------:R-:W-:Y:S02]  /*5a10*/  ISETP.GE.U32.AND.EX P0, PT, R17, UR9, PT, P2 ;  /* 0x0000000911007c0c */ /* 0x000fe4000bf06120 */
[----:B------:R-:W-:-:S04]  /*5a20*/  SEL R4, RZ, 0x1, !P1 ;  /* 0x00000001ff047807 */ /* 0x000fc80004800000 */
[----:B------:R-:W-:Y:S02]  /*5a30*/  LOP3.LUT R0, R4, R0, R5, 0x96, !PT ;  /* 0x0000000004007212 */ /* 0x000fe400078e9605 */
[----:B------:R-:W-:-:S05]  /*5a40*/  PRMT R4, RZ, 0x7610, R4 ;  /* 0x00007610ff047816 */ /* 0x000fca0000000004 */
[----:B------:R-:W-:Y:S05]  /*5a50*/  @P0 BRA `(.L_x_114) ;  /* 0x0000000400540947 */ /* 0x000fea0003800000 */
[----:B------:R-:W0:Y:S01]  /*5a60*/  S2R R15, SR_CTAID.X ;  /* 0x00000000000f7919 */ /* 0x000e220000002500 */
[----:B------:R-:W-:Y:S01]  /*5a70*/  ULDC.64 UR8, c[0x0][0x628] ;  /* 0x00018a0000087ab9 */ /* 0x000fe20000000a00 */
[----:B------:R-:W-:Y:S01]  /*5a80*/  ULDC UR11, c[0x0][0x630] ;  /* 0x00018c00000b7ab9 */ /* 0x000fe20000000800 */
[----:B------:R-:W-:Y:S01]  /*5a90*/  ISETP.NE.U32.AND P0, PT, RZ, UR8, PT ;  /* 0x00000008ff007c0c */ /* 0x000fe2000bf05070 */
[----:B------:R-:W1:Y:S01]  /*5aa0*/  S2R R20, SR_CTAID.Y ;  /* 0x0000000000147919 */ /* 0x000e620000002600 */
[----:B------:R-:W-:Y:S01]  /*5ab0*/  ULDC UR12, c[0x0][0x150] ;  /* 0x00005400000c7ab9 */ /* 0x000fe20000000800 */
[----:B------:R-:W-:Y:S01]  /*5ac0*/  IMAD.MOV.U32 R4, RZ, RZ, R16 ;  /* 0x000000ffff047224 */ /* 0x000fe200078e0010 */
[----:B------:R-:W-:Y:S01]  /*5ad0*/  ISETP.NE.AND.EX P0, PT, RZ, UR9, PT, P0 ;  /* 0x00000009ff007c0c */ /* 0x000fe2000bf05300 */
[----:B------:R-:W-:Y:S01]  /*5ae0*/  IMAD.MOV.U32 R5, RZ, RZ, R17 ;  /* 0x000000ffff057224 */ /* 0x000fe200078e0011 */
[----:B0-----:R-:W-:-:S11]  /*5af0*/  I2FP.F32.U32 R22, R15 ;  /* 0x0000000f00167245 */ /* 0x001fd60000201000 */
[----:B------:R-:W-:Y:S05]  /*5b00*/  @!P0 BRA `(.L_x_115) ;  /* 0x0000000000288947 */ /* 0x000fea0003800000 */
[----:B------:R-:W-:Y:S02]  /*5b10*/  ULDC UR10, c[0x0][0x634] ;  /* 0x00018d00000a7ab9 */ /* 0x000fe40000000800 */
[----:B------:R-:W-:-:S05]  /*5b20*/  IADD3 R5, P0, R16, UR10, RZ ;  /* 0x0000000a10057c10 */ /* 0x000fca000ff1e0ff */
[----:B------:R-:W-:-:S04]  /*5b30*/  IMAD.X R21, RZ, RZ, R17, P0 ;  /* 0x000000ffff157224 */ /* 0x000fc800000e0611 */
[----:B------:R-:W-:-:S04]  /*5b40*/  IMAD.WIDE.U32 R6, R21, UR8, RZ ;  /* 0x0000000815067c25 */ /* 0x000fc8000f8e00ff */
[----:B------:R-:W-:-:S04]  /*5b50*/  IMAD.WIDE.U32 R6, P0, R5, UR9, R6 ;  /* 0x0000000905067c25 */ /* 0x000fc8000f800006 */
[----:B------:R-:W-:-:S04]  /*5b60*/  IMAD.WIDE.U32 R4, R5, UR8, RZ ;  /* 0x0000000805047c25 */ /* 0x000fc8000f8e00ff */
[----:B------:R-:W-:Y:S01]  /*5b70*/  IMAD.MOV.U32 R4, RZ, RZ, R7 ;  /* 0x000000ffff047224 */ /* 0x000fe200078e0007 */
[----:B------:R-:W-:Y:S01]  /*5b80*/  IADD3 RZ, P1, R5, R6, RZ ;  /* 0x0000000605ff7210 */ /* 0x000fe20007f3e0ff */
[----:B------:R-:W-:-:S04]  /*5b90*/  IMAD.X R5, RZ, RZ, RZ, P0 ;  /* 0x000000ffff057224 */ /* 0x000fc800000e06ff */
[----:B------:R-:W-:-:S08]  /*5ba0*/  IMAD.WIDE.U32.X R4, R21, UR9, R4, P1 ;  /* 0x0000000915047c25 */ /* 0x000fd000088e0404 */
.L_x_115:
[--C-:B------:R-:W-:Y:S01]  /*5bb0*/  SHF.R.U64 R14, R4, UR11, R5.reuse ;  /* 0x0000000b040e7c19 */ /* 0x100fe20008001205 */
[----:B------:R-:W-:Y:S01]  /*5bc0*/  FMUL R22, R22, UR12 ;  /* 0x0000000c16167c20 */ /* 0x000fe20008400000 */
[----:B------:R-:W-:Y:S01]  /*5bd0*/  SHF.R.U32.HI R4, RZ, UR11, R5 ;  /* 0x0000000bff047c19 */ /* 0x000fe20008011605 */
[----:B------:R-:W0:Y:S01]  /*5be0*/  LDC R6, c[0x0][0x144] ;  /* 0x00005100ff067b82 */ /* 0x000e220000000800 */
[----:B------:R-:W-:Y:S01]  /*5bf0*/  IADD3 R5, P0, RZ, -R14, RZ ;  /* 0x8000000eff057210 */ /* 0x000fe20007f1e0ff */
[----:B------:R-:W-:Y:S01]  /*5c00*/  ULDC UR10, c[0x0][0x154] ;  /* 0x00005500000a7ab9 */ /* 0x000fe20000000800 */
[----:B-1----:R-:W-:Y:S01]  /*5c10*/  I2FP.F32.U32 R7, R20 ;  /* 0x0000001400077245 */ /* 0x002fe20000201000 */
[----:B------:R-:W1:Y:S01]  /*5c20*/  F2I.U32.TRUNC.NTZ R22, R22 ;  /* 0x0000001600167305 */ /* 0x000e62000020f000 */
[----:B------:R-:W-:Y:S01]  /*5c30*/  ULDC.64 UR8, c[0x0][0x620] ;  /* 0x0001880000087ab9 */ /* 0x000fe20000000a00 */
[----:B------:R-:W-:Y:S01]  /*5c40*/  IMAD.X R4, RZ, RZ, ~R4, P0 ;  /* 0x000000ffff047224 */ /* 0x000fe200000e0e04 */
[----:B------:R-:W-:Y:S01]  /*5c50*/  ISETP.NE.AND P2, PT, R2, 0x1, PT ;  /* 0x000000010200780c */ /* 0x000fe20003f45270 */
[----:B------:R-:W-:Y:S01]  /*5c60*/  FMUL R23, R7, UR10 ;  /* 0x0000000a07177c20 */ /* 0x000fe20008400000 */
[----:B------:R-:W2:Y:S01]  /*5c70*/  LDC R25, c[0x0][0x148] ;  /* 0x00005200ff197b82 */ /* 0x000ea20000000800 */
[----:B------:R-:W-:Y:S01]  /*5c80*/  IMAD R4, R4, UR8, RZ ;  /* 0x0000000804047c24 */ /* 0x000fe2000f8e02ff */
[----:B------:R-:W-:-:S02]  /*5c90*/  ULDC.64 UR10, c[0x0][0x640] ;  /* 0x00019000000a7ab9 */ /* 0x000fc40000000a00 */
[----:B------:R-:W-:Y:S01]  /*5ca0*/  ISETP.NE.U32.AND P0, PT, RZ, UR10, PT ;  /* 0x0000000aff007c0c */ /* 0x000fe2000bf05070 */
[----:B------:R-:W3:Y:S01]  /*5cb0*/  F2I.U32.TRUNC.NTZ R23, R23 ;  /* 0x0000001700177305 */ /* 0x000ee2000020f000 */
[C---:B------:R-:W-:Y:S02]  /*5cc0*/  IMAD R7, R5.reuse, UR9, R4 ;  /* 0x0000000905077c24 */ /* 0x040fe4000f8e0204 */
[----:B------:R-:W-:Y:S01]  /*5cd0*/  IMAD.WIDE.U32 R4, R5, UR8, R16 ;  /* 0x0000000805047c25 */ /* 0x000fe2000f8e0010 */
[----:B------:R-:W-:Y:S01]  /*5ce0*/  ULDC UR8, c[0x0][0x618] ;  /* 0x0001860000087ab9 */ /* 0x000fe20000000800 */
[----:B------:R-:W-:Y:S02]  /*5cf0*/  ISETP.NE.AND.EX P0, PT, RZ, UR11, PT, P0 ;  /* 0x0000000bff007c0c */ /* 0x000fe4000bf05300 */
[----:B------:R-:W-:Y:S02]  /*5d00*/  IMAD.IADD R5, R5, 0x1, R7 ;  /* 0x0000000105057824 */ /* 0x000fe400078e0207 */
[----:B-1----:R-:W-:-:S03]  /*5d10*/  IMAD.MOV R22, RZ, RZ, -R22 ;  /* 0x000000ffff167224 */ /* 0x002fc600078e0a16 */
[----:B------:R-:W-:Y:S01]  /*5d20*/  SHF.R.U64 R21, R4, UR8, R5 ;  /* 0x0000000804157c19 */ /* 0x000fe20008001205 */
[----:B0-----:R-:W-:Y:S01]  /*5d30*/  IMAD R15, R6, R22, R15 ;  /* 0x00000016060f7224 */ /* 0x001fe200078e020f */
[----:B------:R-:W-:Y:S01]  /*5d40*/  SHF.R.U32.HI R4, RZ, UR8, R5 ;  /* 0x00000008ff047c19 */ /* 0x000fe20008011605 */
[----:B------:R-:W-:Y:S01]  /*5d50*/  ULDC UR8, c[0x0][0x608] ;  /* 0x0001820000087ab9 */ /* 0x000fe20000000800 */
[----:B---3--:R-:W-:Y:S02]  /*5d60*/  IMAD.MOV R6, RZ, RZ, -R23 ;  /* 0x000000ffff067224 */ /* 0x008fe400078e0a17 */
[--C-:B------:R-:W-:Y:S02]  /*5d70*/  SHF.R.U64 R22, R21, UR8, R4.reuse ;  /* 0x0000000815167c19 */ /* 0x100fe40008001204 */
[----:B------:R-:W-:Y:S01]  /*5d80*/  SHF.R.U32.HI R5, RZ, UR8, R4 ;  /* 0x00000008ff057c19 */ /* 0x000fe20008011604 */
[----:B------:R-:W-:Y:S01]  /*5d90*/  ULDC UR8, c[0x0][0x658] ;  /* 0x0001960000087ab9 */ /* 0x000fe20000000800 */
[----:B--2---:R-:W-:-:S02]  /*5da0*/  @P2 IMAD R15, R25, R6, R20 ;  /* 0x00000006190f2224 */ /* 0x004fc400078e0214 */
[--C-:B------:R-:W-:Y:S02]  /*5db0*/  SHF.R.U64 R20, R22, UR8, R5.reuse ;  /* 0x0000000816147c19 */ /* 0x100fe40008001205 */
[----:B------:R-:W-:-:S03]  /*5dc0*/  SHF.R.U32.HI R23, RZ, UR8, R5 ;  /* 0x00000008ff177c19 */ /* 0x000fc60008011605 */
[----:B------:R-:W-:Y:S02]  /*5dd0*/  IMAD.MOV.U32 R6, RZ, RZ, R20 ;  /* 0x000000ffff067224 */ /* 0x000fe400078e0014 */
[----:B------:R-:W-:Y:S01]  /*5de0*/  IMAD.MOV.U32 R5, RZ, RZ, R23 ;  /* 0x000000ffff057224 */ /* 0x000fe200078e0017 */
[----:B------:R-:W-:Y:S06]  /*5df0*/  @!P0 BRA `(.L_x_116) ;  /* 0x00000000002c8947 */ /* 0x000fec0003800000 */
        /* <DEDUP_REMOVED lines=9> */
[----:B------:R-:W-:-:S04]  /*5e90*/  IMAD.WIDE.U32.X R4, R23, UR11, R4, P1 ;  /* 0x0000000b17047c25 */ /* 0x000fc800088e0404 */
[----:B------:R-:W-:-:S07]  /*5ea0*/  IMAD.MOV.U32 R6, RZ, RZ, R4 ;  /* 0x000000ffff067224 */ /* 0x000fce00078e0004 */
.L_x_116:
[----:B------:R-:W-:Y:S01]  /*5eb0*/  ULDC UR8, c[0x0][0x648] ;  /* 0x0001920000087ab9 */ /* 0x000fe20000000800 */
[----:B------:R-:W-:Y:S01]  /*5ec0*/  LOP3.LUT R4, R22, UR6, RZ, 0xc0, !PT ;  /* 0x0000000616047c12 */ /* 0x000fe2000f8ec0ff */
[----:B------:R-:W-:Y:S01]  /*5ed0*/  ULDC UR9, c[0x0][0x610] ;  /* 0x0001840000097ab9 */ /* 0x000fe20000000800 */
[----:B------:R-:W-:Y:S01]  /*5ee0*/  SHF.R.U64 R5, R6, UR8, R5 ;  /* 0x0000000806057c19 */ /* 0x000fe20008001205 */
[----:B------:R-:W-:Y:S01]  /*5ef0*/  ULDC UR8, c[0x0][0x638] ;  /* 0x00018e0000087ab9 */ /* 0x000fe20000000800 */
[----:B------:R-:W-:Y:S01]  /*5f00*/  LOP3.LUT R21, R21, UR4, RZ, 0xc0, !PT ;  /* 0x0000000415157c12 */ /* 0x000fe2000f8ec0ff */
[----:B------:R-:W-:Y:S02]  /*5f10*/  IMAD.MOV.U32 R6, RZ, RZ, R14 ;  /* 0x000000ffff067224 */ /* 0x000fe400078e000e */
[----:B------:R-:W-:Y:S02]  /*5f20*/  IMAD.MOV R7, RZ, RZ, -R5 ;  /* 0x000000ffff077224 */ /* 0x000fe400078e0a05 */
[----:B------:R-:W-:-:S02]  /*5f30*/  IMAD R4, R5, UR5, R4 ;  /* 0x0000000505047c24 */ /* 0x000fc4000f8e0204 */
[----:B------:R-:W-:Y:S01]  /*5f40*/  IMAD R20, R7, UR8, R20 ;  /* 0x0000000807147c24 */ /* 0x000fe2000f8e0214 */
[----:B------:R-:W-:Y:S01]  /*5f50*/  ULDC UR8, c[0x0][0x600] ;  /* 0x0001800000087ab9 */ /* 0x000fe20000000800 */
[----:B------:R-:W-:Y:S02]  /*5f60*/  IMAD R15, R4, UR9, R15 ;  /* 0x00000009040f7c24 */ /* 0x000fe4000f8e020f */
[----:B------:R-:W-:Y:S02]  /*5f70*/  IMAD R20, R20, UR8, R21 ;  /* 0x0000000814147c24 */ /* 0x000fe4000f8e0215 */
[----:B------:R-:W-:-:S03]  /*5f80*/  IMAD.MOV.U32 R4, RZ, RZ, 0x1 ;  /* 0x00000001ff047424 */ /* 0x000fc600078e00ff */
[----:B------:R-:W-:Y:S02]  /*5f90*/  SEL R21, R20, R15, !P2 ;  /* 0x0000000f14157207 */ /* 0x000fe40005000000 */
[----:B------:R-:W-:-:S07]  /*5fa0*/  SEL R20, R15, R20, !P2 ;  /* 0x000000140f147207 */ /* 0x000fce0005000000 */
.L_x_114:
[----:B------:R-:W-:Y:S05]  /*5fb0*/  BSYNC B1 ;  /* 0x0000000000017941 */ /* 0x000fea0003800000 */
.L_x_113:
[----:B------:R-:W-:-:S13]  /*5fc0*/  LOP3.LUT P0, RZ, R4, 0xff, RZ, 0xc0, !PT ;  /* 0x000000ff04ff7812 */ /* 0x000fda000780c0ff */
[----:B------:R-:W-:Y:S05]  /*5fd0*/  @P0 BRA `(.L_x_117) ;  /* 0xfffffff4000c0947 */ /* 0x000fea000383ffff */
[----:B------:R-:W-:Y:S05]  /*5fe0*/  BSYNC B0 ;  /* 0x0000000000007941 */ /* 0x000fea0003800000 */
.L_x_106:
[----:B------:R-:W-:-:S03]  /*5ff0*/  UMOV UR8, 0xffffffff ;  /* 0xffffffff00087882 */ /* 0x000fc60000000000 */
[----:B------:R-:W-:Y:S05]  /*6000*/  BRA.DIV UR8, `(.L_x_118) ;  /* 0x0000000608147947 */ /* 0x000fea000b800000 */
[----:B------:R-:W-:-:S13]  /*6010*/  ELECT P6, URZ, PT ;  /* 0x00000000003f782f */ /* 0x000fda00038c0000 */
.L_x_132:
[----:B------:R-:W-:Y:S04]  /*6020*/  BSSY B0, `(.L_x_119) ;  /* 0x000002b000007945 */ /* 0x000fe80003800000 */
[----:B------:R-:W-:Y:S05]  /*6030*/  @!P6 BRA `(.L_x_120) ;  /* 0x0000000000a4e947 */ /* 0x000fea0003800000 */
[----:B------:R-:W-:-:S04]  /*6040*/  LOP3.LUT R19, R19, 0x2, RZ, 0xfc, !PT ;  /* 0x0000000213137812 */ /* 0x000fc800078efcff */
[----:B------:R-:W-:-:S13]  /*6050*/  ISETP.NE.AND P0, PT, R19, 0x3, PT ;  /* 0x000000031300780c */ /* 0x000fda0003f05270 */
[----:B------:R-:W-:Y:S05]  /*6060*/  @!P0 BRA `(.L_x_121) ;  /* 0x0000000000048947 */ /* 0x000fea0003800000 */
[----:B------:R-:W-:Y:S01]  /*6070*/  BPT.TRAP 0x1 ;  /* 0x000000040000795c */ /* 0x000fe20000300000 */
.L_x_121:
[----:B------:R-:W0:Y:S01]  /*6080*/  S2R R5, SR_CgaCtaId ;  /* 0x0000000000057919 */ /* 0x000e220000008800 */
[----:B------:R-:W-:Y:S02]  /*6090*/  MOV R2, 0x400 ;  /* 0x0000040000027802 */ /* 0x000fe40000000f00 */
[----:B------:R-:W-:Y:S02]  /*60a0*/  SHF.L.U32 R4, R0, 0x1f, RZ ;  /* 0x0000001f00047819 */ /* 0x000fe400000006ff */
[----:B0-----:R-:W-:-:S05]  /*60b0*/  LEA R2, R5, R2, 0x18 ;  /* 0x0000000205027211 */ /* 0x001fca00078ec0ff */
[----:B------:R-:W-:-:S04]  /*60c0*/  VIADD R2, R2, 0x20 ;  /* 0x0000002002027836 */ /* 0x000fc80000000000 */
[C---:B------:R-:W-:Y:S02]  /*60d0*/  IMAD R7, R3.reuse, 0x8, R2 ;  /* 0x0000000803077824 */ /* 0x040fe400078e0202 */
[----:B------:R-:W-:Y:S02]  /*60e0*/  VIADD R3, R3, 0x1 ;  /* 0x0000000103037836 */ /* 0x000fe40000000000 */
[----:B------:R-:W0:Y:S03]  /*60f0*/  SYNCS.PHASECHK.TRANS64.TRYWAIT P0, [R7+URZ], R4 ;  /* 0x00000004070075a7 */ /* 0x000e26000800017f */
[----:B------:R-:W-:-:S04]  /*6100*/  ISETP.NE.AND P1, PT, R3, 0x4, PT ;  /* 0x000000040300780c */ /* 0x000fc80003f25270 */
[----:B------:R-:W-:Y:S02]  /*6110*/  SEL R5, RZ, 0x1, P1 ;  /* 0x00000001ff057807 */ /* 0x000fe40000800000 */
[----:B------:R-:W-:Y:S02]  /*6120*/  SEL R3, R3, RZ, P1 ;  /* 0x000000ff03037207 */ /* 0x000fe40000800000 */
[----:B------:R-:W-:-:S03]  /*6130*/  LOP3.LUT R6, R0, R5, RZ, 0x3c, !PT ;  /* 0x0000000500067212 */ /* 0x000fc600078e3cff */
[----:B------:R-:W-:Y:S01]  /*6140*/  IMAD R8, R3, 0x8, R2 ;  /* 0x0000000803087824 */ /* 0x000fe200078e0202 */
[----:B------:R-:W-:Y:S01]  /*6150*/  SHF.L.U32 R5, R6, 0x1f, RZ ;  /* 0x0000001f06057819 */ /* 0x000fe200000006ff */
[----:B0-----:R-:W-:Y:S06]  /*6160*/  @!P0 BRA `(.L_x_122) ;  /* 0x0000000000dc8947 */ /* 0x001fec0003800000 */
.L_x_133:
[----:B------:R-:W1:Y:S01]  /*6170*/  SYNCS.PHASECHK.TRANS64.TRYWAIT P0, [R8+URZ], R5 ;  /* 0x00000005080075a7 */ /* 0x000e62000800017f */
[----:B------:R-:W-:-:S05]  /*6180*/  VIADD R0, R3, 0x1 ;  /* 0x0000000103007836 */ /* 0x000fca0000000000 */
[----:B------:R-:W-:-:S04]  /*6190*/  ISETP.NE.AND P1, PT, R0, 0x4, PT ;  /* 0x000000040000780c */ /* 0x000fc80003f25270 */
[----:B------:R-:W-:Y:S02]  /*61a0*/  SEL R3, RZ, 0x1, P1 ;  /* 0x00000001ff037807 */ /* 0x000fe40000800000 */
[----:B0-----:R-:W-:Y:S02]  /*61b0*/  SEL R7, R0, RZ, P1 ;  /* 0x000000ff00077207 */ /* 0x001fe40000800000 */
[----:B------:R-:W-:-:S03]  /*61c0*/  LOP3.LUT R9, R6, R3, RZ, 0x3c, !PT ;  /* 0x0000000306097212 */ /* 0x000fc600078e3cff */
[----:B------:R-:W-:Y:S01]  /*61d0*/  IMAD R11, R7, 0x8, R2 ;  /* 0x00000008070b7824 */ /* 0x000fe200078e0202 */
[----:B------:R-:W-:Y:S01]  /*61e0*/  SHF.L.U32 R6, R9, 0x1f, RZ ;  /* 0x0000001f09067819 */ /* 0x000fe200000006ff */
[----:B-1----:R-:W-:Y:S06]  /*61f0*/  @!P0 BRA `(.L_x_123) ;  /* 0x0000000000cc8947 */ /* 0x002fec0003800000 */
.L_x_134:
[----:B------:R-:W1:Y:S01]  /*6200*/  SYNCS.PHASECHK.TRANS64.TRYWAIT P0, [R11+URZ], R6 ;  /* 0x000000060b0075a7 */ /* 0x000e62000800017f */
[----:B------:R-:W-:-:S05]  /*6210*/  VIADD R0, R7, 0x1 ;  /* 0x0000000107007836 */ /* 0x000fca0000000000 */
[----:B------:R-:W-:-:S04]  /*6220*/  ISETP.NE.AND P1, PT, R0, 0x4, PT ;  /* 0x000000040000780c */ /* 0x000fc80003f25270 */
[----:B------:R-:W-:Y:S02]  /*6230*/  SEL R4, RZ, 0x1, P1 ;  /* 0x00000001ff047807 */ /* 0x000fe40000800000 */
[----:B------:R-:W-:Y:S02]  /*6240*/  SEL R3, R0, RZ, P1 ;  /* 0x000000ff00037207 */ /* 0x000fe40000800000 */
[----:B------:R-:W-:Y:S01]  /*6250*/  LOP3.LUT R0, R9, R4, RZ, 0x3c, !PT ;  /* 0x0000000409007212 */ /* 0x000fe200078e3cff */
[----:B-1----:R-:W-:Y:S06]  /*6260*/  @!P0 BRA `(.L_x_124) ;  /* 0x0000000000c48947 */ /* 0x002fec0003800000 */
.L_x_135:
[----:B------:R-:W-:Y:S01]  /*6270*/  IMAD R3, R3, 0x8, R2 ;  /* 0x0000000803037824 */ /* 0x000fe200078e0202 */
[----:B------:R-:W-:-:S07]  /*6280*/  SHF.L.U32 R0, R0, 0x1f, RZ ;  /* 0x0000001f00007819 */ /* 0x000fce00000006ff */
.L_x_125:
[----:B--2---:R2:W3:Y:S02]  /*6290*/  SYNCS.PHASECHK.TRANS64.TRYWAIT P0, [R3+URZ], R0 ;  /* 0x00000000030075a7 */ /* 0x0044e4000800017f */
[----:B---3--:R-:W-:Y:S05]  /*62a0*/  @!P0 NANOSLEEP.SYNCS 0x989680 ;  /* 0x009896800000895d */ /* 0x008fea0003900000 */
[----:B------:R-:W3:Y:S02]  /*62b0*/  @!P0 SYNCS.PHASECHK.TRANS64 P0, [R3+URZ], R0 ;  /* 0x00000000030085a7 */ /* 0x000ee4000800007f */
[----:B---3--:R-:W-:Y:S05]  /*62c0*/  @!P0 BRA `(.L_x_125) ;  /* 0xfffffffc00f08947 */ /* 0x008fea000383ffff */
.L_x_120:
[----:B------:R-:W-:Y:S05]  /*62d0*/  BSYNC B0 ;  /* 0x0000000000007941 */ /* 0x000fea0003800000 */
.L_x_119:
[----:B------:R-:W-:Y:S05]  /*62e0*/  EXIT ;  /* 0x000000000000794d */ /* 0x000fea0003800000 */
.L_x_21:
[----:B---3--:R3:W4:Y:S02]  /*62f0*/  SYNCS.PHASECHK.TRANS64.TRYWAIT P1, [R3+URZ], R0 ;  /* 0x00000000030075a7 */ /* 0x008724000802017f */
[----:B----4-:R-:W-:Y:S05]  /*6300*/  @!P1 NANOSLEEP.SYNCS 0x989680 ;  /* 0x009896800000995d */ /* 0x010fea0003900000 */
[----:B------:R-:W4:Y:S02]  /*6310*/  @!P1 SYNCS.PHASECHK.TRANS64 P1, [R3+URZ], R0 ;  /* 0x00000000030095a7 */ /* 0x000f24000802007f */
[----:B----4-:R-:W-:Y:S05]  /*6320*/  @!P1 BRA `(.L_x_21) ;  /* 0xfffffffc00f09947 */ /* 0x010fea000383ffff */
[----:B------:R-:W-:Y:S05]  /*6330*/  BRA `(.L_x_20) ;  /* 0xffffffb000787947 */ /* 0x000fea000383ffff */
.L_x_26:
[----:B-1----:R1:W2:Y:S02]  /*6340*/  SYNCS.PHASECHK.TRANS64.TRYWAIT P1, [R5+URZ], R4 ;  /* 0x00000004050075a7 */ /* 0x0022a4000802017f */
[----:B--2---:R-:W-:Y:S05]  /*6350*/  @!P1 NANOSLEEP.SYNCS 0x989680 ;  /* 0x009896800000995d */ /* 0x004fea0003900000 */
[----:B------:R-:W2:Y:S02]  /*6360*/  @!P1 SYNCS.PHASECHK.TRANS64 P1, [R5+URZ], R4 ;  /* 0x00000004050095a7 */ /* 0x000ea4000802007f */
[----:B--2---:R-:W-:Y:S05]  /*6370*/  @!P1 BRA `(.L_x_26) ;  /* 0xfffffffc00f09947 */ /* 0x004fea000383ffff */
[----:B------:R-:W-:Y:S05]  /*6380*/  BRA `(.L_x_25) ;  /* 0xffffffb800987947 */ /* 0x000fea000383ffff */
.L_x_107:
[----:B------:R-:W-:Y:S01]  /*6390*/  BSSY B1, `(.L_x_126) ;  /* 0x0000006000017945 */ /* 0x000fe20003800000 */
[----:B------:R-:W-:-:S07]  /*63a0*/  IMAD.MOV.U32 R15, RZ, RZ, -0x1 ;  /* 0xffffffffff0f7424 */ /* 0x000fce00078e00ff */
[----:B------:R-:W-:Y:S05]  /*63b0*/  WARPSYNC.COLLECTIVE R15, `(.L_x_127) ;  /* 0x000000000f0c7348 */ /* 0x000fea0003c00000 */
[----:B------:R-:W-:Y:S02]  /*63c0*/  ELECT P6, UR62, PT ;  /* 0x00000000003e782f */ /* 0x000fe400038c0000 */
[----:B------:R-:W-:Y:S01]  /*63d0*/  MOV R14, UR62 ;  /* 0x0000003e000e7c02 */ /* 0x000fe20008000f00 */
[----:B------:R-:W-:Y:S10]  /*63e0*/  ENDCOLLECTIVE ;  /* 0x000000000000791b */ /* 0x000ff40003800000 */
.L_x_127:
[----:B------:R-:W-:Y:S05]  /*63f0*/  BSYNC B1 ;  /* 0x0000000000017941 */ /* 0x000fea0003800000 */
.L_x_126:
[----:B------:R-:W-:Y:S05]  /*6400*/  BRA `(.L_x_128) ;  /* 0xfffffff0000c7947 */ /* 0x000fea000383ffff */
.L_x_110:
[----:B0-----:R0:W1:Y:S02]  /*6410*/  SYNCS.PHASECHK.TRANS64.TRYWAIT P0, [R20+URZ+0x20], R7 ;  /* 0x00002007140075a7 */ /* 0x001064000800017f */
[----:B-1----:R-:W-:Y:S05]  /*6420*/  @!P0 NANOSLEEP.SYNCS 0x989680 ;  /* 0x009896800000895d */ /* 0x002fea0003900000 */
[----:B------:R-:W1:Y:S02]  /*6430*/  @!P0 SYNCS.PHASECHK.TRANS64 P0, [R20+URZ+0x20], R7 ;  /* 0x00002007140085a7 */ /* 0x000e64000800007f */
[----:B-1----:R-:W-:Y:S05]  /*6440*/  @!P0 BRA `(.L_x_110) ;  /* 0xfffffffc00f08947 */ /* 0x002fea000383ffff */
[----:B------:R-:W-:Y:S05]  /*6450*/  BRA `(.L_x_129) ;  /* 0xfffffff000447947 */ /* 0x000fea000383ffff */
.L_x_118:
[----:B------:R-:W-:Y:S01]  /*6460*/  BSSY B0, `(.L_x_130) ;  /* 0x0000006000007945 */ /* 0x000fe20003800000 */
[----:B------:R-:W-:-:S07]  /*6470*/  IMAD.MOV.U32 R15, RZ, RZ, -0x1 ;  /* 0xffffffffff0f7424 */ /* 0x000fce00078e00ff */
[----:B------:R-:W-:Y:S05]  /*6480*/  WARPSYNC.COLLECTIVE R15, `(.L_x_131) ;  /* 0x000000000f0c7348 */ /* 0x000fea0003c00000 */
[----:B------:R-:W-:Y:S02]  /*6490*/  ELECT P6, UR62, PT ;  /* 0x00000000003e782f */ /* 0x000fe400038c0000 */
[----:B------:R-:W-:Y:S01]  /*64a0*/  MOV R14, UR62 ;  /* 0x0000003e000e7c02 */ /* 0x000fe20008000f00 */
[----:B------:R-:W-:Y:S10]  /*64b0*/  ENDCOLLECTIVE ;  /* 0x000000000000791b */ /* 0x000ff40003800000 */
.L_x_131:
[----:B------:R-:W-:Y:S05]  /*64c0*/  BSYNC B0 ;  /* 0x0000000000007941 */ /* 0x000fea0003800000 */
.L_x_130:
[----:B------:R-:W-:Y:S05]  /*64d0*/  BRA `(.L_x_132) ;  /* 0xfffffff800d07947 */ /* 0x000fea000383ffff */
.L_x_122:
[----:B0-----:R0:W1:Y:S02]  /*64e0*/  SYNCS.PHASECHK.TRANS64.TRYWAIT P0, [R7+URZ], R4 ;  /* 0x00000004070075a7 */ /* 0x001064000800017f */
[----:B-1----:R-:W-:Y:S05]  /*64f0*/  @!P0 NANOSLEEP.SYNCS 0x989680 ;  /* 0x009896800000895d */ /* 0x002fea0003900000 */
[----:B------:R-:W1:Y:S02]  /*6500*/  @!P0 SYNCS.PHASECHK.TRANS64 P0, [R7+URZ], R4 ;  /* 0x00000004070085a7 */ /* 0x000e64000800007f */
[----:B-1----:R-:W-:Y:S05]  /*6510*/  @!P0 BRA `(.L_x_122) ;  /* 0xfffffffc00f08947 */ /* 0x002fea000383ffff */
[----:B------:R-:W-:Y:S05]  /*6520*/  BRA `(.L_x_133) ;  /* 0xfffffffc00107947 */ /* 0x000fea000383ffff */
.L_x_123:
[----:B0-----:R0:W1:Y:S02]  /*6530*/  SYNCS.PHASECHK.TRANS64.TRYWAIT P0, [R8+URZ], R5 ;  /* 0x00000005080075a7 */ /* 0x001064000800017f */
[----:B-1----:R-:W-:Y:S05]  /*6540*/  @!P0 NANOSLEEP.SYNCS 0x989680 ;  /* 0x009896800000895d */ /* 0x002fea0003900000 */
[----:B------:R-:W1:Y:S02]  /*6550*/  @!P0 SYNCS.PHASECHK.TRANS64 P0, [R8+URZ], R5 ;  /* 0x00000005080085a7 */ /* 0x000e64000800007f */
[----:B-1----:R-:W-:Y:S05]  /*6560*/  @!P0 BRA `(.L_x_123) ;  /* 0xfffffffc00f08947 */ /* 0x002fea000383ffff */
[----:B------:R-:W-:Y:S05]  /*6570*/  BRA `(.L_x_134) ;  /* 0xfffffffc00207947 */ /* 0x000fea000383ffff */
.L_x_124:
[----:B-1----:R1:W2:Y:S02]  /*6580*/  SYNCS.PHASECHK.TRANS64.TRYWAIT P0, [R11+URZ], R6 ;  /* 0x000000060b0075a7 */ /* 0x0022a4000800017f */
[----:B--2---:R-:W-:Y:S05]  /*6590*/  @!P0 NANOSLEEP.SYNCS 0x989680 ;  /* 0x009896800000895d */ /* 0x004fea0003900000 */
[----:B------:R-:W2:Y:S02]  /*65a0*/  @!P0 SYNCS.PHASECHK.TRANS64 P0, [R11+URZ], R6 ;  /* 0x000000060b0085a7 */ /* 0x000ea4000800007f */
[----:B--2---:R-:W-:Y:S05]  /*65b0*/  @!P0 BRA `(.L_x_124) ;  /* 0xfffffffc00f08947 */ /* 0x004fea000383ffff */
[----:B------:R-:W-:Y:S05]  /*65c0*/  BRA `(.L_x_135) ;  /* 0xfffffffc00287947 */ /* 0x000fea000383ffff */
.L_x_136:
[----:B------:R-:W-:-:S00]  /*65d0*/  BRA `(.L_x_136) ;  /* 0xfffffffc00fc7947 */ /* 0x000fc0000383ffff */
[----:B------:R-:W-:-:S00]  /*65e0*/  NOP ;  /* 0x0000000000007918 */ /* 0x000fc00000000000 */
        /* <DEDUP_REMOVED lines=9> */
.L_x_137:


//--------------------- .nv.global.init           --------------------------
	.section	.nv.global.init,"aw",@progbits
.nv.global.init:
	.type		$str$22,@object
	.size		$str$22,($str$23 - $str$22)
$str$22:
        /*0000*/ 	.byte	0x6b, 0x5f, 0x74, 0x69, 0x6c, 0x65, 0x5f, 0x63, 0x6f, 0x75, 0x6e, 0x74, 0x20, 0x3e, 0x3d, 0x20
        /*0010*/ 	.byte	0x31, 0x00
	.type		$str$23,@object
	.size		$str$23,(__unnamed_1 - $str$23)
$str$23:
        /*0012*/ 	.byte	0x2f, 0x74, 0x6d, 0x70, 0x2f, 0x63, 0x75, 0x74, 0x6c, 0x61, 0x73, 0x73, 0x5f, 0x73, 0x77, 0x65
        /*0022*/ 	.byte	0x65, 0x70, 0x5f, 0x73, 0x72, 0x63, 0x2f, 0x69, 0x6e, 0x63, 0x6c, 0x75, 0x64, 0x65, 0x2f, 0x63
        /*0032*/ 	.byte	0x75, 0x74, 0x6c, 0x61, 0x73, 0x73, 0x2f, 0x67, 0x65, 0x6d, 0x6d, 0x2f, 0x63, 0x6f, 0x6c, 0x6c
        /*0042*/ 	.byte	0x65, 0x63, 0x74, 0x69, 0x76, 0x65, 0x2f, 0x73, 0x6d, 0x39, 0x30, 0x5f, 0x6d, 0x6d, 0x61, 0x5f
        /*0052*/ 	.byte	0x74, 0x6d, 0x61, 0x5f, 0x67, 0x6d, 0x6d, 0x61, 0x5f, 0x73, 0x73, 0x5f, 0x77, 0x61, 0x72, 0x70
        /*0062*/ 	.byte	0x73, 0x70, 0x65, 0x63, 0x69, 0x61, 0x6c, 0x69, 0x7a, 0x65, 0x64, 0x2e, 0x68, 0x70, 0x70, 0x00
	.type		__unnamed_1,@object
	.size		__unnamed_1,(.L_0 - __unnamed_1)
__unnamed_1:
        /*0072*/ 	.byte	0x76, 0x6f, 0x69, 0x64, 0x20, 0x63, 0x75, 0x74, 0x6c, 0x61, 0x73, 0x73, 0x3a, 0x3a, 0x67, 0x65
        /* <DEDUP_REMOVED lines=172> */
        /*0b42*/ 	.byte	0x3a, 0x3a, 0x69, 0x64, 0x65, 0x6e, 0x74, 0x69, 0x74, 0x79, 0x5d, 0x00
.L_0:


//--------------------- .nv.shared._ZN7cutlass13device_kernelINS_4gemm6kernel13GemmUniversalIN4cute5tupleIJiiiiEEENS1_10collective13CollectiveMmaINS1_34MainloopSm90TmaGmmaWarpSpecializedILi4ENS5_IJNS4_1CILi2EEENSA_ILi1EEESC_EEENS1_35KernelTmaWarpSpecializedCooperativeEEENS5_IJNSA_ILi192EEENSA_ILi32EEENSA_ILi256EEEEEEaNS5_IJlSC_lEEEaSK_NS4_8TiledMMAINS4_8MMA_AtomIJNS4_4SM904GMMA26MMA_64x32x32_S32S8S8_SS_TNEEEENS4_6LayoutISD_NS5_IJSC_NSA_ILi0EEESS_EEEEENS5_IJNS4_10UnderscoreESV_SV_EEEEENS4_13SM90_TMA_LOADENS4_14ComposedLayoutINS4_7SwizzleILi3ELi4ELi3EEENS4_18smem_ptr_flag_bitsILi8EEENSR_INS5_IJNSA_ILi8EEENSA_ILi128EEEEEENS5_IJS15_SC_EEEEEEEvNS4_8identityENS4_23SM90_TMA_LOAD_MULTICASTES19_vS1A_EENS_8epilogue10collective6detail29Sm90TmaWarpSpecializedAdapterINS1E_15DefaultEpilogueIaSK_SK_NS1D_6thread17LinearCombinationIaLi1EiiLNS1I_9ScaleType4KindE0ELNS_15FloatRoundStyleE2EaEENS1_15EpilogueDefaultEEEEEvvEEEEvNT_6ParamsE --------------------------
	.section	.nv.shared._ZN7cutlass13device_kernelINS_4gemm6kernel13GemmUniversalIN4cute5tupleIJiiiiEEENS1_10collective13CollectiveMmaINS1_34MainloopSm90TmaGmmaWarpSpecializedILi4ENS5_IJNS4_1CILi2EEENSA_ILi1EEESC_EEENS1_35KernelTmaWarpSpecializedCooperativeEEENS5_IJNSA_ILi192EEENSA_ILi32EEENSA_ILi256EEEEEEaNS5_IJlSC_lEEEaSK_NS4_8TiledMMAINS4_8MMA_AtomIJNS4_4SM904GMMA26MMA_64x32x32_S32S8S8_SS_TNEEEENS4_6LayoutISD_NS5_IJSC_NSA_ILi0EEESS_EEEEENS5_IJNS4_10UnderscoreESV_SV_EEEEENS4_13SM90_TMA_LOADENS4_14ComposedLayoutINS4_7SwizzleILi3ELi4ELi3EEENS4_18smem_ptr_flag_bitsILi8EEENSR_INS5_IJNSA_ILi8EEENSA_ILi128EEEEEENS5_IJS15_SC_EEEEEEEvNS4_8identityENS4_23SM90_TMA_LOAD_MULTICASTES19_vS1A_EENS_8epilogue10collective6detail29Sm90TmaWarpSpecializedAdapterINS1E_15DefaultEpilogueIaSK_SK_NS1D_6thread17LinearCombinationIaLi1EiiLNS1I_9ScaleType4KindE0ELNS_15FloatRoundStyleE2EaEENS1_15EpilogueDefaultEEEEEvvEEEEvNT_6ParamsE,"aw",@nobits
	.sectionflags	@""
	.align	16
	.zero		1024


//--------------------- .nv.shared.reserved.0     --------------------------
	.section	.nv.shared.reserved.0,"aw",@nobits
	.weak		__nv_reservedSMEM_offset_0_alias
	.size		__nv_reservedSMEM_offset_0_alias, 0, 0
	.other		__nv_reservedSMEM_offset_0_alias,@"STO_CUDA_RESERVED_SHARED STV_DEFAULT"
__nv_reservedSMEM_offset_0_alias:
	.zero		0


//--------------------- .nv.global                --------------------------
	.section	.nv.global,"aw",@nobits
.nv.global:
	.type		_ZN40_INTERNAL_302c2ae5_4_k_cu_04a777c3_154614cute1_E,@object
	.size		_ZN40_INTERNAL_302c2ae5_4_k_cu_04a777c3_154614cute1_E,(_ZN40_INTERNAL_302c2ae5_4_k_cu_04a777c3_154614cuda3std3__45__cpo6cbeginE - _ZN40_INTERNAL_302c2ae5_4_k_cu_04a777c3_154614cute1_E)
_ZN40_INTERNAL_302c2ae5_4_k_cu_04a777c3_154614cute1_E:
	.zero		1
	.type		_ZN40_INTERNAL_302c2ae5_4_k_cu_04a777c3_154614cuda3std3__45__cpo6cbeginE,@object
	.size		_ZN40_INTERNAL_302c2ae5_4_k_cu_04a777c3_154614cuda3std3__45__cpo6cbeginE,(_ZN40_INTERNAL_302c2ae5_4_k_cu_04a777c3_154614cuda3std3__48in_placeE - _ZN40_INTERNAL_302c2ae5_4_k_cu_04a777c3_154614cuda3std3__45__cpo6cbeginE)
_ZN40_INTERNAL_302c2ae5_4_k_cu_04a777c3_154614cuda3std3__45__cpo6cbeginE:
	.zero		1
	.type		_ZN40_INTERNAL_302c2ae5_4_k_cu_04a777c3_154614cuda3std3__48in_placeE,@object
	.size		_ZN40_INTERNAL_302c2ae5_4_k_cu_04a777c3_154614cuda3std3__48in_placeE,(_ZN40_INTERNAL_302c2ae5_4_k_cu_04a777c3_154614cuda3std6ranges3__45__cpo9iter_moveE - _ZN40_INTERNAL_302c2ae5_4_k_cu_04a777c3_154614cuda3std3__48in_placeE)
_ZN40_INTERNAL_302c2ae5_4_k_cu_04a777c3_154614cuda3std3__48in_placeE:
	.zero		1
	.type		_ZN40_INTERNAL_302c2ae5_4_k_cu_04a777c3_154614cuda3std6ranges3__45__cpo9iter_moveE,@object
	.size		_ZN40_INTERNAL_302c2ae5_4_k_cu_04a777c3_154614cuda3std6ranges3__45__cpo9iter_moveE,(_ZN40_INTERNAL_302c2ae5_4_k_cu_04a777c3_154614cuda3std3__45__cpo5beginE - _ZN40_INTERNAL_302c2ae5_4_k_cu_04a777c3_154614cuda3std6ranges3__45__cpo9iter_moveE)
_ZN40_INTERNAL_302c2ae5_4_k_cu_04a777c3_154614cuda3std6ranges3__45__cpo9iter_moveE:
	.zero		1
	.type		_ZN40_INTERNAL_302c2ae5_4_k_cu_04a777c3_154614cuda3std3__45__cpo5beginE,@object
	.size		_ZN40_INTERNAL_302c2ae5_4_k_cu_04a777c3_154614cuda3std3__45__cpo5beginE,(_ZN40_INTERNAL_302c2ae5_4_k_cu_04a777c3_154614cuda3std3__442_GLOBAL__N__302c2ae5_4_k_cu_04a777c3_154616ignoreE - _ZN40_INTERNAL_302c2ae5_4_k_cu_04a777c3_154614cuda3std3__45__cpo5beginE)
_ZN40_INTERNAL_302c2ae5_4_k_cu_04a777c3_154614cuda3std3__45__cpo5beginE:
	.zero		1
	.type		_ZN40_INTERNAL_302c2ae5_4_k_cu_04a777c3_154614cuda3std3__442_GLOBAL__N__302c2ae5_4_k_cu_04a777c3_154616ignoreE,@object
	.size		_ZN40_INTERNAL_302c2ae5_4_k_cu_04a777c3_154614cuda3std3__442_GLOBAL__N__302c2ae5_4_k_cu_04a777c3_154616ignoreE,(_ZN40_INTERNAL_302c2ae5_4_k_cu_04a777c3_154614cute7productE - _ZN40_INTERNAL_302c2ae5_4_k_cu_04a777c3_154614cuda3std3__442_GLOBAL__N__302c2ae5_4_k_cu_04a777c3_154616ignoreE)
_ZN40_INTERNAL_302c2ae5_4_k_cu_04a777c3_154614cuda3std3__442_GLOBAL__N__302c2ae5_4_k_cu_04a777c3_154616ignoreE:
	.zero		1
	.type		_ZN40_INTERNAL_302c2ae5_4_k_cu_04a777c3_154614cute7productE,@object
	.size		_ZN40_INTERNAL_302c2ae5_4_k_cu_04a777c3_154614cute7productE,(_ZN40_INTERNAL_302c2ae5_4_k_cu_04a777c3_154614cuda3std3__45__cpo3endE - _ZN40_INTERNAL_302c2ae5_4_k_cu_04a777c3_154614cute7productE)
_ZN40_INTERNAL_302c2ae5_4_k_cu_04a777c3_154614cute7productE:
	.zero		1
	.type		_ZN40_INTERNAL_302c2ae5_4_k_cu_04a777c3_154614cuda3std3__45__cpo3endE,@object
	.size		_ZN40_INTERNAL_302c2ae5_4_k_cu_04a777c3_154614cuda3std3__45__cpo3endE,(_ZN40_INTERNAL_302c2ae5_4_k_cu_04a777c3_154614cuda3std3__419piecewise_constructE - _ZN40_INTERNAL_302c2ae5_4_k_cu_04a777c3_154614cuda3std3__45__cpo3endE)
_ZN40_INTERNAL_302c2ae5_4_k_cu_04a777c3_154614cuda3std3__45__cpo3endE:
	.zero		1
	.type		_ZN40_INTERNAL_302c2ae5_4_k_cu_04a777c3_154614cuda3std3__419piecewise_constructE,@object
	.size		_ZN40_INTERNAL_302c2ae5_4_k_cu_04a777c3_154614cuda3std3__419piecewise_constructE,(_ZN40_INTERNAL_302c2ae5_4_k_cu_04a777c3_154614cuda3std3__45__cpo4cendE - _ZN40_INTERNAL_302c2ae5_4_k_cu_04a777c3_154614cuda3std3__419piecewise_constructE)
_ZN40_INTERNAL_302c2ae5_4_k_cu_04a777c3_154614cuda3std3__419piecewise_constructE:
	.zero		1
	.type		_ZN40_INTERNAL_302c2ae5_4_k_cu_04a777c3_154614cuda3std3__45__cpo4cendE,@object
	.size		_ZN40_INTERNAL_302c2ae5_4_k_cu_04a777c3_154614cuda3std3__45__cpo4cendE,(_ZN40_INTERNAL_302c2ae5_4_k_cu_04a777c3_154614cuda3std6ranges3__45__cpo4swapE - _ZN40_INTERNAL_302c2ae5_4_k_cu_04a777c3_154614cuda3std3__45__cpo4cendE)
_ZN40_INTERNAL_302c2ae5_4_k_cu_04a777c3_154614cuda3std3__45__cpo4cendE:
	.zero		1
	.type		_ZN40_INTERNAL_302c2ae5_4_k_cu_04a777c3_154614cuda3std6ranges3__45__cpo4swapE,@object
	.size		_ZN40_INTERNAL_302c2ae5_4_k_cu_04a777c3_154614cuda3std6ranges3__45__cpo4swapE,(.L_8 - _ZN40_INTERNAL_302c2ae5_4_k_cu_04a777c3_154614cuda3std6ranges3__45__cpo4swapE)
_ZN40_INTERNAL_302c2ae5_4_k_cu_04a777c3_154614cuda3std6ranges3__45__cpo4swapE:
	.zero		1
.L_8:


//--------------------- .nv.constant0._ZN7cutlass13device_kernelINS_4gemm6kernel13GemmUniversalIN4cute5tupleIJiiiiEEENS1_10collective13CollectiveMmaINS1_34MainloopSm90TmaGmmaWarpSpecializedILi4ENS5_IJNS4_1CILi2EEENSA_ILi1EEESC_EEENS1_35KernelTmaWarpSpecializedCooperativeEEENS5_IJNSA_ILi192EEENSA_ILi32EEENSA_ILi256EEEEEEaNS5_IJlSC_lEEEaSK_NS4_8TiledMMAINS4_8MMA_AtomIJNS4_4SM904GMMA26MMA_64x32x32_S32S8S8_SS_TNEEEENS4_6LayoutISD_NS5_IJSC_NSA_ILi0EEESS_EEEEENS5_IJNS4_10UnderscoreESV_SV_EEEEENS4_13SM90_TMA_LOADENS4_14ComposedLayoutINS4_7SwizzleILi3ELi4ELi3EEENS4_18smem_ptr_flag_bitsILi8EEENSR_INS5_IJNSA_ILi8EEENSA_ILi128EEEEEENS5_IJS15_SC_EEEEEEEvNS4_8identityENS4_23SM90_TMA_LOAD_MULTICASTES19_vS1A_EENS_8epilogue10collective6detail29Sm90TmaWarpSpecializedAdapterINS1E_15DefaultEpilogueIaSK_SK_NS1D_6thread17LinearCombinationIaLi1EiiLNS1I_9ScaleType4KindE0ELNS_15FloatRoundStyleE2EaEENS1_15EpilogueDefaultEEEEEvvEEEEvNT_6ParamsE --------------------------
	.section	.nv.constant0._ZN7cutlass13device_kernelINS_4gemm6kernel13GemmUniversalIN4cute5tupleIJiiiiEEENS1_10collective13CollectiveMmaINS1_34MainloopSm90TmaGmmaWarpSpecializedILi4ENS5_IJNS4_1CILi2EEENSA_ILi1EEESC_EEENS1_35KernelTmaWarpSpecializedCooperativeEEENS5_IJNSA_ILi192EEENSA_ILi32EEENSA_ILi256EEEEEEaNS5_IJlSC_lEEEaSK_NS4_8TiledMMAINS4_8MMA_AtomIJNS4_4SM904GMMA26MMA_64x32x32_S32S8S8_SS_TNEEEENS4_6LayoutISD_NS5_IJSC_NSA_ILi0EEESS_EEEEENS5_IJNS4_10UnderscoreESV_SV_EEEEENS4_13SM90_TMA_LOADENS4_14ComposedLayoutINS4_7SwizzleILi3ELi4ELi3EEENS4_18smem_ptr_flag_bitsILi8EEENSR_INS5_IJNSA_ILi8EEENSA_ILi128EEEEEENS5_IJS15_SC_EEEEEEEvNS4_8identityENS4_23SM90_TMA_LOAD_MULTICASTES19_vS1A_EENS_8epilogue10collective6detail29Sm90TmaWarpSpecializedAdapterINS1E_15DefaultEpilogueIaSK_SK_NS1D_6thread17LinearCombinationIaLi1EiiLNS1I_9ScaleType4KindE0ELNS_15FloatRoundStyleE2EaEENS1_15EpilogueDefaultEEEEEvvEEEEvNT_6ParamsE,"a",@progbits
	.sectionflags	@""
	.align	4
.nv.constant0._ZN7cutlass13device_kernelINS_4gemm6kernel13GemmUniversalIN4cute5tupleIJiiiiEEENS1_10collective13CollectiveMmaINS1_34MainloopSm90TmaGmmaWarpSpecializedILi4ENS5_IJNS4_1CILi2EEENSA_ILi1EEESC_EEENS1_35KernelTmaWarpSpecializedCooperativeEEENS5_IJNSA_ILi192EEENSA_ILi32EEENSA_ILi256EEEEEEaNS5_IJlSC_lEEEaSK_NS4_8TiledMMAINS4_8MMA_AtomIJNS4_4SM904GMMA26MMA_64x32x32_S32S8S8_SS_TNEEEENS4_6LayoutISD_NS5_IJSC_NSA_ILi0EEESS_EEEEENS5_IJNS4_10UnderscoreESV_SV_EEEEENS4_13SM90_TMA_LOADENS4_14ComposedLayoutINS4_7SwizzleILi3ELi4ELi3EEENS4_18smem_ptr_flag_bitsILi8EEENSR_INS5_IJNSA_ILi8EEENSA_ILi128EEEEEENS5_IJS15_SC_EEEEEEEvNS4_8identityENS4_23SM90_TMA_LOAD_MULTICASTES19_vS1A_EENS_8epilogue10collective6detail29Sm90TmaWarpSpecializedAdapterINS1E_15DefaultEpilogueIaSK_SK_NS1D_6thread17LinearCombinationIaLi1EiiLNS1I_9ScaleType4KindE0ELNS_15FloatRoundStyleE2EaEENS1_15EpilogueDefaultEEEEEvvEEEEvNT_6ParamsE:
	.zero		1664


//--------------------- SYMBOLS --------------------------

	.type		.nv.reservedSmem.offset0,@object
	.size		.nv.reservedSmem.offset0,0x4
	.type		__assertfail,@function
